// auto-generated by cutlass_sweep.gemm — config: {"arch": "sm_90", "cluster_m": 2, "cluster_n": 1, "dtype": "e4m3", "dtype_b": "e4m3", "layout": "nt", "stages": 0, "tile_k": 128, "tile_m": 64, "tile_n": 224}
#include "cutlass/cutlass.h"
#include "cutlass/gemm/collective/collective_builder.hpp"
#include "cutlass/gemm/device/gemm_universal_adapter.h"
#include "cutlass/gemm/kernel/gemm_universal.hpp"
#include "cutlass/epilogue/collective/collective_builder.hpp"

using ElemA = cutlass::float_e4m3_t;
using ElemB = cutlass::float_e4m3_t;
using ElemCD = cutlass::float_e4m3_t;
using Acc  = float;
using TileShape    = cute::Shape<cute::_64, cute::_224, cute::_128>;
using ClusterShape = cute::Shape<cute::_2, cute::_1, cute::_1>;

using CollectiveEpilogue = typename cutlass::epilogue::collective::CollectiveBuilder<
    cutlass::arch::Sm90, cutlass::arch::OpClassTensorOp,
    TileShape, ClusterShape,
    cutlass::epilogue::collective::EpilogueTileAuto,
    Acc, Acc,
    ElemCD, cutlass::layout::RowMajor, 128 / cutlass::sizeof_bits<ElemCD>::value,
    ElemCD, cutlass::layout::RowMajor, 128 / cutlass::sizeof_bits<ElemCD>::value,
    cutlass::epilogue::collective::EpilogueScheduleAuto
  >::CollectiveOp;

using CollectiveMainloop = typename cutlass::gemm::collective::CollectiveBuilder<
    cutlass::arch::Sm90, cutlass::arch::OpClassTensorOp,
    ElemA, cutlass::layout::RowMajor, 128 / cutlass::sizeof_bits<ElemA>::value,
    ElemB, cutlass::layout::ColumnMajor, 128 / cutlass::sizeof_bits<ElemB>::value,
    Acc,
    TileShape, ClusterShape,
    cutlass::gemm::collective::StageCountAutoCarveout<static_cast<int>(sizeof(typename CollectiveEpilogue::SharedStorage))>,
    cutlass::gemm::collective::KernelScheduleAuto
  >::CollectiveOp;

using GemmKernel = cutlass::gemm::kernel::GemmUniversal<
    cute::Shape<int,int,int,int>,
    CollectiveMainloop,
    CollectiveEpilogue
>;
using Gemm = cutlass::gemm::device::GemmUniversalAdapter<GemmKernel>;

// Force the device kernel symbol into the cubin without needing a host main.
auto* _anchor = &cutlass::device_kernel<GemmKernel>;


// ===== COMPILED SASS (sm_90a) =====

	.target	sm_90a

	.elftype	@"ET_EXEC"


//--------------------- .note.nv.tkinfo           --------------------------
	.section	.note.nv.tkinfo,"",@"SHT_NOTE"
	.sectionflags	@"SHF_NOTE_NV_TKINFO"
	.tkinfo
        /*0018*/ 	.word	0x00000002
        /*0030*/ 	.string	""
        /*0030*/ 	.string	"ptxas"
        /*0030*/ 	.string	"Cuda compilation tools, release 13.0, V13.0.88"
        /*0030*/ 	.string	"Build cuda_13.0.r13.0/compiler.36424714_0"
        /*0030*/ 	.string	"-arch sm_90a -m 64 "



//--------------------- .note.nv.cuinfo           --------------------------
	.section	.note.nv.cuinfo,"",@"SHT_NOTE"
	.sectionflags	@"SHF_NOTE_NV_CUINFO"
        /*0018*/ 	.short	0x0002
        /*001a*/ 	.short	0x005a
        /*001c*/ 	.short	0x0082
	.zero		2


//--------------------- .nv.info                  --------------------------
	.section	.nv.info,"",@"SHT_CUDA_INFO"
	.align	4


	//----- nvinfo : EIATTR_REGCOUNT
	.align		4
        /*0000*/ 	.byte	0x04, 0x2f
        /*0002*/ 	.short	(.L_12 - .L_11)
	.align		4
.L_11:
        /*0004*/ 	.word	index@(_ZN7cutlass13device_kernelINS_4gemm6kernel13GemmUniversalIN4cute5tupleIJiiiiEEENS1_10collective13CollectiveMmaINS1_37MainloopSm90TmaGmmaWarpSpecializedFP8ILi6ENS5_IJNS4_1CILi2EEENSA_ILi1EEESC_EEENS1_32KernelTmaWarpSpecializedPingpongEEENS5_IJNSA_ILi64EEENSA_ILi224EEENSA_ILi128EEEEEENS_12float_e4m3_tENS5_IJlSC_lEEESK_SL_NS4_8TiledMMAINS4_8MMA_AtomIJNS4_4SM904GMMA30MMA_64x32x32_F32E4M3E4M3_SS_TNILNSP_7ScaleInE1ELSR_1EEEEEENS4_6LayoutINS5_IJSC_SC_SC_EEENS5_IJNSA_ILi0EEESW_SW_EEEEENS5_IJNS4_10UnderscoreESZ_SZ_EEEEENS4_13SM90_TMA_LOADENS4_14ComposedLayoutINS4_7SwizzleILi3ELi4ELi3EEENS4_18smem_ptr_flag_bitsILi8EEENSU_INS5_IJNSA_ILi8EEESI_EEENS5_IJSI_SC_EEEEEEEvNS4_8identityENS4_23SM90_TMA_LOAD_MULTICASTES1C_vS1D_EENS_8epilogue10collective6detail29Sm90TmaWarpSpecializedAdapterINS1H_15DefaultEpilogueISK_SL_SL_NS1G_6thread17LinearCombinationISK_Li1EffLNS1L_9ScaleType4KindE0ELNS_15FloatRoundStyleE2ESK_EENS1_15EpilogueDefaultEEEEEvvEEEEvNT_6ParamsE)
        /*0008*/ 	.word	0x000000a8


	//----- nvinfo : EIATTR_FRAME_SIZE
	.align		4
.L_12:
        /*000c*/ 	.byte	0x04, 0x11
        /*000e*/ 	.short	(.L_14 - .L_13)
	.align		4
.L_13:
        /*0010*/ 	.word	index@(_ZN7cutlass13device_kernelINS_4gemm6kernel13GemmUniversalIN4cute5tupleIJiiiiEEENS1_10collective13CollectiveMmaINS1_37MainloopSm90TmaGmmaWarpSpecializedFP8ILi6ENS5_IJNS4_1CILi2EEENSA_ILi1EEESC_EEENS1_32KernelTmaWarpSpecializedPingpongEEENS5_IJNSA_ILi64EEENSA_ILi224EEENSA_ILi128EEEEEENS_12float_e4m3_tENS5_IJlSC_lEEESK_SL_NS4_8TiledMMAINS4_8MMA_AtomIJNS4_4SM904GMMA30MMA_64x32x32_F32E4M3E4M3_SS_TNILNSP_7ScaleInE1ELSR_1EEEEEENS4_6LayoutINS5_IJSC_SC_SC_EEENS5_IJNSA_ILi0EEESW_SW_EEEEENS5_IJNS4_10UnderscoreESZ_SZ_EEEEENS4_13SM90_TMA_LOADENS4_14ComposedLayoutINS4_7SwizzleILi3ELi4ELi3EEENS4_18smem_ptr_flag_bitsILi8EEENSU_INS5_IJNSA_ILi8EEESI_EEENS5_IJSI_SC_EEEEEEEvNS4_8identityENS4_23SM90_TMA_LOAD_MULTICASTES1C_vS1D_EENS_8epilogue10collective6detail29Sm90TmaWarpSpecializedAdapterINS1H_15DefaultEpilogueISK_SL_SL_NS1G_6thread17LinearCombinationISK_Li1EffLNS1L_9ScaleType4KindE0ELNS_15FloatRoundStyleE2ESK_EENS1_15EpilogueDefaultEEEEEvvEEEEvNT_6ParamsE)
        /*0014*/ 	.word	0x00000028


	//----- nvinfo : EIATTR_MIN_STACK_SIZE
	.align		4
.L_14:
        /*0018*/ 	.byte	0x04, 0x12
        /*001a*/ 	.short	(.L_16 - .L_15)
	.align		4
.L_15:
        /*001c*/ 	.word	index@(_ZN7cutlass13device_kernelINS_4gemm6kernel13GemmUniversalIN4cute5tupleIJiiiiEEENS1_10collective13CollectiveMmaINS1_37MainloopSm90TmaGmmaWarpSpecializedFP8ILi6ENS5_IJNS4_1CILi2EEENSA_ILi1EEESC_EEENS1_32KernelTmaWarpSpecializedPingpongEEENS5_IJNSA_ILi64EEENSA_ILi224EEENSA_ILi128EEEEEENS_12float_e4m3_tENS5_IJlSC_lEEESK_SL_NS4_8TiledMMAINS4_8MMA_AtomIJNS4_4SM904GMMA30MMA_64x32x32_F32E4M3E4M3_SS_TNILNSP_7ScaleInE1ELSR_1EEEEEENS4_6LayoutINS5_IJSC_SC_SC_EEENS5_IJNSA_ILi0EEESW_SW_EEEEENS5_IJNS4_10UnderscoreESZ_SZ_EEEEENS4_13SM90_TMA_LOADENS4_14ComposedLayoutINS4_7SwizzleILi3ELi4ELi3EEENS4_18smem_ptr_flag_bitsILi8EEENSU_INS5_IJNSA_ILi8EEESI_EEENS5_IJSI_SC_EEEEEEEvNS4_8identityENS4_23SM90_TMA_LOAD_MULTICASTES1C_vS1D_EENS_8epilogue10collective6detail29Sm90TmaWarpSpecializedAdapterINS1H_15DefaultEpilogueISK_SL_SL_NS1G_6thread17LinearCombinationISK_Li1EffLNS1L_9ScaleType4KindE0ELNS_15FloatRoundStyleE2ESK_EENS1_15EpilogueDefaultEEEEEvvEEEEvNT_6ParamsE)
        /*0020*/ 	.word	0x00000028
.L_16:


//--------------------- .nv.compat                --------------------------
	.section	.nv.compat,"",@"SHT_CUDA_COMPAT_INFO"
	.align	4
        /*0000*/ 	.byte	0x02, 0x09, 0x01, 0x00, 0x02, 0x02, 0x04, 0x00, 0x02, 0x05, 0x05, 0x00, 0x03, 0x07, 0x01, 0x01
        /*0010*/ 	.byte	0x02, 0x03, 0x01, 0x00, 0x02, 0x06, 0x01, 0x00, 0x04, 0x0b, 0x08, 0x00, 0x00, 0x00, 0x00, 0x00
        /*0020*/ 	.byte	0x00, 0x00, 0x00, 0x00


//--------------------- .nv.info._ZN7cutlass13device_kernelINS_4gemm6kernel13GemmUniversalIN4cute5tupleIJiiiiEEENS1_10collective13CollectiveMmaINS1_37MainloopSm90TmaGmmaWarpSpecializedFP8ILi6ENS5_IJNS4_1CILi2EEENSA_ILi1EEESC_EEENS1_32KernelTmaWarpSpecializedPingpongEEENS5_IJNSA_ILi64EEENSA_ILi224EEENSA_ILi128EEEEEENS_12float_e4m3_tENS5_IJlSC_lEEESK_SL_NS4_8TiledMMAINS4_8MMA_AtomIJNS4_4SM904GMMA30MMA_64x32x32_F32E4M3E4M3_SS_TNILNSP_7ScaleInE1ELSR_1EEEEEENS4_6LayoutINS5_IJSC_SC_SC_EEENS5_IJNSA_ILi0EEESW_SW_EEEEENS5_IJNS4_10UnderscoreESZ_SZ_EEEEENS4_13SM90_TMA_LOADENS4_14ComposedLayoutINS4_7SwizzleILi3ELi4ELi3EEENS4_18smem_ptr_flag_bitsILi8EEENSU_INS5_IJNSA_ILi8EEESI_EEENS5_IJSI_SC_EEEEEEEvNS4_8identityENS4_23SM90_TMA_LOAD_MULTICASTES1C_vS1D_EENS_8epilogue10collective6detail29Sm90TmaWarpSpecializedAdapterINS1H_15DefaultEpilogueISK_SL_SL_NS1G_6thread17LinearCombinationISK_Li1EffLNS1L_9ScaleType4KindE0ELNS_15FloatRoundStyleE2ESK_EENS1_15EpilogueDefaultEEEEEvvEEEEvNT_6ParamsE --------------------------
	.section	.nv.info._ZN7cutlass13device_kernelINS_4gemm6kernel13GemmUniversalIN4cute5tupleIJiiiiEEENS1_10collective13CollectiveMmaINS1_37MainloopSm90TmaGmmaWarpSpecializedFP8ILi6ENS5_IJNS4_1CILi2EEENSA_ILi1EEESC_EEENS1_32KernelTmaWarpSpecializedPingpongEEENS5_IJNSA_ILi64EEENSA_ILi224EEENSA_ILi128EEEEEENS_12float_e4m3_tENS5_IJlSC_lEEESK_SL_NS4_8TiledMMAINS4_8MMA_AtomIJNS4_4SM904GMMA30MMA_64x32x32_F32E4M3E4M3_SS_TNILNSP_7ScaleInE1ELSR_1EEEEEENS4_6LayoutINS5_IJSC_SC_SC_EEENS5_IJNSA_ILi0EEESW_SW_EEEEENS5_IJNS4_10UnderscoreESZ_SZ_EEEEENS4_13SM90_TMA_LOADENS4_14ComposedLayoutINS4_7SwizzleILi3ELi4ELi3EEENS4_18smem_ptr_flag_bitsILi8EEENSU_INS5_IJNSA_ILi8EEESI_EEENS5_IJSI_SC_EEEEEEEvNS4_8identityENS4_23SM90_TMA_LOAD_MULTICASTES1C_vS1D_EENS_8epilogue10collective6detail29Sm90TmaWarpSpecializedAdapterINS1H_15DefaultEpilogueISK_SL_SL_NS1G_6thread17LinearCombinationISK_Li1EffLNS1L_9ScaleType4KindE0ELNS_15FloatRoundStyleE2ESK_EENS1_15EpilogueDefaultEEEEEvvEEEEvNT_6ParamsE,"",@"SHT_CUDA_INFO"
	.sectionflags	@""
	.align	4


	//----- nvinfo : EIATTR_CUDA_API_VERSION
	.align		4
        /*0000*/ 	.byte	0x04, 0x37
        /*0002*/ 	.short	(.L_18 - .L_17)
.L_17:
        /*0004*/ 	.word	0x00000082


	//----- nvinfo : EIATTR_KPARAM_INFO
	.align		4
.L_18:
        /*0008*/ 	.byte	0x04, 0x17
        /*000a*/ 	.short	(.L_20 - .L_19)
.L_19:
        /*000c*/ 	.word	0x00000000
        /*0010*/ 	.short	0x0000
        /*0012*/ 	.short	0x0070
        /*0014*/ 	.byte	0x00, 0xf0, 0x01, 0x10


	//----- nvinfo : EIATTR_SPARSE_MMA_MASK
	.align		4
.L_20:
        /*0018*/ 	.byte	0x03, 0x50
        /*001a*/ 	.short	0x0000


	//----- nvinfo : EIATTR_MAXREG_COUNT
	.align		4
        /*001c*/ 	.byte	0x03, 0x1b
        /*001e*/ 	.short	0x00a8


	//----- nvinfo : EIATTR_NUM_BARRIERS
	.align		4
        /*0020*/ 	.byte	0x02, 0x4c
        /*0022*/ 	.byte	0x01
	.zero		1


	//----- nvinfo : EIATTR_ANNOTATIONS
	.align		4
        /*0024*/ 	.byte	0x04, 0x55
        /*0026*/ 	.short	(.L_22 - .L_21)


	//   ....[0]....
.L_21:
        /*0028*/ 	.word	0x00000001
        /*002c*/ 	.byte	0xb0, 0x07, 0x00, 0x00, 0x01, 0x00, 0x00, 0x00, 0x50, 0x09, 0x00, 0x00, 0x01, 0x00, 0x00, 0x00
        /* <DEDUP_REMOVED lines=26> */
        /*01dc*/ 	.byte	0x80, 0xed, 0x00, 0x00


	//----- nvinfo : EIATTR_MERCURY_ISA_VERSION
	.align		4
.L_22:
        /*01e0*/ 	.byte	0x03, 0x5f
        /*01e2*/ 	.short	0x0101


	//----- nvinfo : EIATTR_INT_WARP_WIDE_INSTR_OFFSETS
	.align		4
        /*01e4*/ 	.byte	0x04, 0x31
        /*01e6*/ 	.short	(.L_24 - .L_23)


	//   ....[0]....
.L_23:
        /*01e8*/ 	.word	0x000005e0


	//   ....[1]....
        /*01ec*/ 	.word	0x00000680


	//   ....[2]....
        /*01f0*/ 	.word	0x00000690


	//   ....[3]....
        /*01f4*/ 	.word	0x000006a0


	//   ....[4]....
        /*01f8*/ 	.word	0x00000750


	//   ....[5]....
        /*01fc*/ 	.word	0x00000760


	//   ....[6]....
        /*0200*/ 	.word	0x00000810


	//   ....[7]....
        /*0204*/ 	.word	0x00000840


	//   ....[8]....
        /*0208*/ 	.word	0x00004ed0


	//----- nvinfo : EIATTR_COOP_GROUP_MASK_REGIDS
	.align		4
.L_24:
        /*020c*/ 	.byte	0x04, 0x29
        /*020e*/ 	.short	(.L_26 - .L_25)


	//   ....[0]....
.L_25:
        /*0210*/ 	.word	0xffffffff


	//   ....[1]....
        /*0214*/ 	.word	0xffffffff


	//   ....[2]....
        /*0218*/ 	.word	0xffffffff


	//   ....[3]....
        /*021c*/ 	.word	0xffffffff


	//   ....[4]....
        /*0220*/ 	.word	0xffffffff


	//   ....[5]....
        /*0224*/ 	.word	0xffffffff


	//   ....[6]....
        /*0228*/ 	.word	0xffffffff


	//----- nvinfo : EIATTR_COOP_GROUP_INSTR_OFFSETS
	.align		4
.L_26:
        /*022c*/ 	.byte	0x04, 0x28
        /*022e*/ 	.short	(.L_28 - .L_27)


	//   ....[0]....
.L_27:
        /*0230*/ 	.word	0x00000070


	//   ....[1]....
        /*0234*/ 	.word	0x00000090


	//   ....[2]....
        /*0238*/ 	.word	0x00000190


	//   ....[3]....
        /*023c*/ 	.word	0x000003f0


	//   ....[4]....
        /*0240*/ 	.word	0x00000430


	//   ....[5]....
        /*0244*/ 	.word	0x00000530


	//   ....[6]....
        /*0248*/ 	.word	0x000009e0


	//----- nvinfo : EIATTR_REG_RECONFIG
	.align		4
.L_28:
        /*024c*/ 	.byte	0x01, 0x54
	.zero		2


	//----- nvinfo : EIATTR_MBARRIER_INSTR_OFFSETS
	.align		4
        /*0250*/ 	.byte	0x04, 0x39
        /*0252*/ 	.short	(.L_30 - .L_29)


	//   ....[0]....
.L_29:
        /*0254*/ 	.word	0x00000310
        /*0258*/ 	.word	0x000000ff
        /*025c*/ 	.word	0x00000000
        /*0260*/ 	.short	0x0100
        /*0262*/ 	.byte	0x04
	.zero		1


	//   ....[1]....
        /*0264*/ 	.word	0x00000320
        /*0268*/ 	.word	0x000000ff
        /*026c*/ 	.word	0x00000030
        /*0270*/ 	.short	0x0100
        /*0272*/ 	.byte	0x04
	.zero		1


	//   ....[2]....
        /*0274*/ 	.word	0x00000330
        /*0278*/ 	.word	0x000000ff
        /*027c*/ 	.word	0x00000008
        /*0280*/ 	.short	0x0100
        /*0282*/ 	.byte	0x04
	.zero		1


	//   ....[3]....
        /*0284*/ 	.word	0x00000340
        /*0288*/ 	.word	0x000000ff
        /*028c*/ 	.word	0x00000038
        /*0290*/ 	.short	0x0100
        /*0292*/ 	.byte	0x04
	.zero		1


	//   ....[4]....
        /*0294*/ 	.word	0x00000350
        /*0298*/ 	.word	0x000000ff
        /*029c*/ 	.word	0x00000010
        /*02a0*/ 	.short	0x0100
        /*02a2*/ 	.byte	0x04
	.zero		1


	//   ....[5]....
        /*02a4*/ 	.word	0x00000360
        /*02a8*/ 	.word	0x000000ff
        /*02ac*/ 	.word	0x00000040
        /*02b0*/ 	.short	0x0100
        /*02b2*/ 	.byte	0x04
	.zero		1


	//   ....[6]....
        /*02b4*/ 	.word	0x00000370
        /*02b8*/ 	.word	0x000000ff
        /*02bc*/ 	.word	0x00000018
        /*02c0*/ 	.short	0x0100
        /*02c2*/ 	.byte	0x04
	.zero		1


	//   ....[7]....
        /*02c4*/ 	.word	0x00000380
        /*02c8*/ 	.word	0x000000ff
        /*02cc*/ 	.word	0x00000048
        /*02d0*/ 	.short	0x0100
        /*02d2*/ 	.byte	0x04
	.zero		1


	//   ....[8]....
        /*02d4*/ 	.word	0x00000390
        /*02d8*/ 	.word	0x000000ff
        /*02dc*/ 	.word	0x00000020
        /*02e0*/ 	.short	0x0100
        /*02e2*/ 	.byte	0x04
	.zero		1


	//   ....[9]....
        /*02e4*/ 	.word	0x000003a0
        /*02e8*/ 	.word	0x000000ff
        /*02ec*/ 	.word	0x00000050
        /*02f0*/ 	.short	0x0100
        /*02f2*/ 	.byte	0x04
	.zero		1


	//   ....[10]....
        /*02f4*/ 	.word	0x000003b0
        /*02f8*/ 	.word	0x000000ff
        /*02fc*/ 	.word	0x00000028
        /*0300*/ 	.short	0x0100
        /*0302*/ 	.byte	0x04
	.zero		1


	//   ....[11]....
        /*0304*/ 	.word	0x000003c0
        /*0308*/ 	.word	0x000000ff
        /*030c*/ 	.word	0x00000058
        /*0310*/ 	.short	0x0100
        /*0312*/ 	.byte	0x04
	.zero		1


	//   ....[12]....
        /*0314*/ 	.word	0x00000870
        /*0318*/ 	.word	0x000000ff
        /*031c*/ 	.word	0x00000090
        /*0320*/ 	.short	0x0100
        /*0322*/ 	.byte	0x04
	.zero		1


	//   ....[13]....
        /*0324*/ 	.word	0x00000910
        /*0328*/ 	.word	0x000000ff
        /*032c*/ 	.word	0x00000098
        /*0330*/ 	.short	0x0100
        /*0332*/ 	.byte	0x04
	.zero		1


	//   ....[14]....
        /*0334*/ 	.word	0x00000960
        /*0338*/ 	.word	0x000000ff
        /*033c*/ 	.word	0x00000070
        /*0340*/ 	.short	0x0100
        /*0342*/ 	.byte	0x0c
	.zero		1


	//   ....[15]....
        /*0344*/ 	.word	0x00000970
        /*0348*/ 	.word	0x000000ff
        /*034c*/ 	.word	0x00000078
        /*0350*/ 	.short	0x0100
        /*0352*/ 	.byte	0x0c
	.zero		1


	//   ....[16]....
        /*0354*/ 	.word	0x00000980
        /*0358*/ 	.word	0x000000ff
        /*035c*/ 	.word	0x00000080
        /*0360*/ 	.short	0x0100
        /*0362*/ 	.byte	0x0c
	.zero		1


	//   ....[17]....
        /*0364*/ 	.word	0x00000990
        /*0368*/ 	.word	0x000000ff
        /*036c*/ 	.word	0x00000088
        /*0370*/ 	.short	0x0100
        /*0372*/ 	.byte	0x0c
	.zero		1


	//   ....[18]....
        /*0374*/ 	.word	0x00001830
        /*0378*/ 	.word	0x000000ff
        /*037c*/ 	.word	0xfffffff8
        /*0380*/ 	.short	0x010a
        /*0382*/ 	.byte	0x0e
	.zero		1


	//   ....[19]....
        /*0384*/ 	.word	0x00002020
        /*0388*/ 	.word	0x000000ff
        /*038c*/ 	.word	0x00000000
        /*0390*/ 	.short	0x010a
        /*0392*/ 	.byte	0x14
	.zero		1


	//   ....[20]....
        /*0394*/ 	.word	0x00002060
        /*0398*/ 	.word	0x000000ff
        /*039c*/ 	.word	0x00000000
        /*03a0*/ 	.short	0x010a
        /*03a2*/ 	.byte	0x14
	.zero		1


	//   ....[21]....
        /*03a4*/ 	.word	0x000034b0
        /*03a8*/ 	.word	0x000000ff
        /*03ac*/ 	.word	0x00000000
        /*03b0*/ 	.short	0x010a
        /*03b2*/ 	.byte	0x16
	.zero		1


	//   ....[22]....
        /*03b4*/ 	.word	0x000034f0
        /*03b8*/ 	.word	0x000000ff
        /*03bc*/ 	.word	0x00000000
        /*03c0*/ 	.short	0x010a
        /*03c2*/ 	.byte	0x16
	.zero		1


	//   ....[23]....
        /*03c4*/ 	.word	0x00004570
        /*03c8*/ 	.word	0x000000e1
        /*03cc*/ 	.word	0x00000000
        /*03d0*/ 	.short	0x0101
        /*03d2*/ 	.byte	0x3f
	.zero		1


	//   ....[24]....
        /*03d4*/ 	.word	0x00004df0
        /*03d8*/ 	.word	0x000000e1
        /*03dc*/ 	.word	0x00000000
        /*03e0*/ 	.short	0x0101
        /*03e2*/ 	.byte	0x0b
	.zero		1


	//   ....[25]....
        /*03e4*/ 	.word	0x00004f80
        /*03e8*/ 	.word	0x00000018
        /*03ec*/ 	.word	0x00000000
        /*03f0*/ 	.short	0x0101
        /*03f2*/ 	.byte	0x3f
	.zero		1


	//   ....[26]....
        /*03f4*/ 	.word	0x00005050
        /*03f8*/ 	.word	0x000000ff
        /*03fc*/ 	.word	0x00000008
        /*0400*/ 	.short	0x010a
        /*0402*/ 	.byte	0x0e
	.zero		1


	//   ....[27]....
        /*0404*/ 	.word	0x0000d340
        /*0408*/ 	.word	0x00000003
        /*040c*/ 	.word	0x00000000
        /*0410*/ 	.short	0x0101
        /*0412*/ 	.byte	0x0b
	.zero		1


	//   ....[28]....
        /*0414*/ 	.word	0x0000dd70
        /*0418*/ 	.word	0x0000000b
        /*041c*/ 	.word	0x00000030
        /*0420*/ 	.short	0x010a
        /*0422*/ 	.byte	0x3f
	.zero		1


	//   ....[29]....
        /*0424*/ 	.word	0x0000e140
        /*0428*/ 	.word	0x00000005
        /*042c*/ 	.word	0x00000098
        /*0430*/ 	.short	0x0101
        /*0432*/ 	.byte	0x3f
	.zero		1


	//   ....[30]....
        /*0434*/ 	.word	0x0000e950
        /*0438*/ 	.word	0x00000007
        /*043c*/ 	.word	0x00000000
        /*0440*/ 	.short	0x010a
        /*0442*/ 	.byte	0x3f
	.zero		1


	//   ....[31]....
        /*0444*/ 	.word	0x0000e9d0
        /*0448*/ 	.word	0x00000008
        /*044c*/ 	.word	0x00000000
        /*0450*/ 	.short	0x010a
        /*0452*/ 	.byte	0x3f
	.zero		1


	//   ....[32]....
        /*0454*/ 	.word	0x0000ea60
        /*0458*/ 	.word	0x00000009
        /*045c*/ 	.word	0x00000000
        /*0460*/ 	.short	0x010a
        /*0462*/ 	.byte	0x3f
	.zero		1


	//   ....[33]....
        /*0464*/ 	.word	0x0000eaf0
        /*0468*/ 	.word	0x00000008
        /*046c*/ 	.word	0x00000000
        /*0470*/ 	.short	0x010a
        /*0472*/ 	.byte	0x3f
	.zero		1


	//   ....[34]....
        /*0474*/ 	.word	0x0000eb80
        /*0478*/ 	.word	0x0000000b
        /*047c*/ 	.word	0x00000000
        /*0480*/ 	.short	0x010a
        /*0482*/ 	.byte	0x3f
	.zero		1


	//   ....[35]....
        /*0484*/ 	.word	0x0000ec10
        /*0488*/ 	.word	0x00000003
        /*048c*/ 	.word	0x00000000
        /*0490*/ 	.short	0x010a
        /*0492*/ 	.byte	0x3f
	.zero		1


	//   ....[36]....
        /*0494*/ 	.word	0x0000ec80
        /*0498*/ 	.word	0x00000003
        /*049c*/ 	.word	0xfffffff8
        /*04a0*/ 	.short	0x010a
        /*04a2*/ 	.byte	0x3f
	.zero		1


	//   ....[37]....
        /*04a4*/ 	.word	0x0000ece0
        /*04a8*/ 	.word	0x00000003
        /*04ac*/ 	.word	0x00000000
        /*04b0*/ 	.short	0x010a
        /*04b2*/ 	.byte	0x3f
	.zero		1


	//   ....[38]....
        /*04b4*/ 	.word	0x0000ed50
        /*04b8*/ 	.word	0x00000000
        /*04bc*/ 	.word	0x00000000
        /*04c0*/ 	.short	0x010a
        /*04c2*/ 	.byte	0x3f
	.zero		1


	//   ....[39]....
        /*04c4*/ 	.word	0x0000edc0
        /*04c8*/ 	.word	0x00000019
        /*04cc*/ 	.word	0x00000008
        /*04d0*/ 	.short	0x010a
        /*04d2*/ 	.byte	0x3f
	.zero		1


	//   ....[40]....
        /*04d4*/ 	.word	0x0000ee90
        /*04d8*/ 	.word	0x0000000b
        /*04dc*/ 	.word	0x00000030
        /*04e0*/ 	.short	0x010a
        /*04e2*/ 	.byte	0x3f
	.zero		1


	//   ....[41]....
        /*04e4*/ 	.word	0x0000ef70
        /*04e8*/ 	.word	0x00000007
        /*04ec*/ 	.word	0x00000000
        /*04f0*/ 	.short	0x010a
        /*04f2*/ 	.byte	0x3f
	.zero		1


	//   ....[42]....
        /*04f4*/ 	.word	0x0000efc0
        /*04f8*/ 	.word	0x00000008
        /*04fc*/ 	.word	0x00000000
        /*0500*/ 	.short	0x010a
        /*0502*/ 	.byte	0x3f
	.zero		1


	//   ....[43]....
        /*0504*/ 	.word	0x0000f010
        /*0508*/ 	.word	0x00000009
        /*050c*/ 	.word	0x00000000
        /*0510*/ 	.short	0x010a
        /*0512*/ 	.byte	0x3f
	.zero		1


	//   ....[44]....
        /*0514*/ 	.word	0x0000f060
        /*0518*/ 	.word	0x00000008
        /*051c*/ 	.word	0x00000000
        /*0520*/ 	.short	0x010a
        /*0522*/ 	.byte	0x3f
	.zero		1


	//   ....[45]....
        /*0524*/ 	.word	0x0000f0b0
        /*0528*/ 	.word	0x0000000b
        /*052c*/ 	.word	0x00000000
        /*0530*/ 	.short	0x010a
        /*0532*/ 	.byte	0x3f
	.zero		1


	//----- nvinfo : EIATTR_NUM_MBARRIERS
	.align		4
.L_30:
        /*0534*/ 	.byte	0x03, 0x38
        /*0536*/ 	.short	0x0012


	//----- nvinfo : EIATTR_EXIT_INSTR_OFFSETS
	.align		4
        /*0538*/ 	.byte	0x04, 0x1c
        /*053a*/ 	.short	(.L_32 - .L_31)


	//   ....[0]....
.L_31:
        /*053c*/ 	.word	0x00001570


	//   ....[1]....
        /*0540*/ 	.word	0x000015d0


	//   ....[2]....
        /*0544*/ 	.word	0x0000da50


	//   ....[3]....
        /*0548*/ 	.word	0x0000da80


	//   ....[4]....
        /*054c*/ 	.word	0x0000ec60


	//----- nvinfo : EIATTR_MAX_THREADS
	.align		4
.L_32:
        /*0550*/ 	.byte	0x04, 0x05
        /*0552*/ 	.short	(.L_34 - .L_33)
.L_33:
        /*0554*/ 	.word	0x00000180
        /*0558*/ 	.word	0x00000001
        /*055c*/ 	.word	0x00000001


	//----- nvinfo : EIATTR_CRS_STACK_SIZE
	.align		4
.L_34:
        /*0560*/ 	.byte	0x04, 0x1e
        /*0562*/ 	.short	(.L_36 - .L_35)
.L_35:
        /*0564*/ 	.word	0x00000000


	//----- nvinfo : EIATTR_CBANK_PARAM_SIZE
	.align		4
.L_36:
        /*0568*/ 	.byte	0x03, 0x19
        /*056a*/ 	.short	0x0470


	//----- nvinfo : EIATTR_PARAM_CBANK
	.align		4
        /*056c*/ 	.byte	0x04, 0x0a
        /*056e*/ 	.short	(.L_38 - .L_37)
	.align		4
.L_37:
        /*0570*/ 	.word	index@(.nv.constant0._ZN7cutlass13device_kernelINS_4gemm6kernel13GemmUniversalIN4cute5tupleIJiiiiEEENS1_10collective13CollectiveMmaINS1_37MainloopSm90TmaGmmaWarpSpecializedFP8ILi6ENS5_IJNS4_1CILi2EEENSA_ILi1EEESC_EEENS1_32KernelTmaWarpSpecializedPingpongEEENS5_IJNSA_ILi64EEENSA_ILi224EEENSA_ILi128EEEEEENS_12float_e4m3_tENS5_IJlSC_lEEESK_SL_NS4_8TiledMMAINS4_8MMA_AtomIJNS4_4SM904GMMA30MMA_64x32x32_F32E4M3E4M3_SS_TNILNSP_7ScaleInE1ELSR_1EEEEEENS4_6LayoutINS5_IJSC_SC_SC_EEENS5_IJNSA_ILi0EEESW_SW_EEEEENS5_IJNS4_10UnderscoreESZ_SZ_EEEEENS4_13SM90_TMA_LOADENS4_14ComposedLayoutINS4_7SwizzleILi3ELi4ELi3EEENS4_18smem_ptr_flag_bitsILi8EEENSU_INS5_IJNSA_ILi8EEESI_EEENS5_IJSI_SC_EEEEEEEvNS4_8identityENS4_23SM90_TMA_LOAD_MULTICASTES1C_vS1D_EENS_8epilogue10collective6detail29Sm90TmaWarpSpecializedAdapterINS1H_15DefaultEpilogueISK_SL_SL_NS1G_6thread17LinearCombinationISK_Li1EffLNS1L_9ScaleType4KindE0ELNS_15FloatRoundStyleE2ESK_EENS1_15EpilogueDefaultEEEEEvvEEEEvNT_6ParamsE)
        /*0574*/ 	.short	0x0210
        /*0576*/ 	.short	0x0470


	//----- nvinfo : EIATTR_SW_WAR
	.align		4
.L_38:
        /*0578*/ 	.byte	0x04, 0x36
        /*057a*/ 	.short	(.L_40 - .L_39)
.L_39:
        /*057c*/ 	.word	0x00000008
.L_40:


//--------------------- .nv.callgraph             --------------------------
	.section	.nv.callgraph,"",@"SHT_CUDA_CALLGRAPH"
	.align	4
	.sectionentsize	8
	.align		4
        /*0000*/ 	.word	0x00000000
	.align		4
        /*0004*/ 	.word	0xffffffff
	.align		4
        /*0008*/ 	.word	0x00000000
	.align		4
        /*000c*/ 	.word	0xfffffffe
	.align		4
        /*0010*/ 	.word	0x00000000
	.align		4
        /*0014*/ 	.word	0xfffffffd
	.align		4
        /*0018*/ 	.word	0x00000000
	.align		4
        /*001c*/ 	.word	0xfffffffc


//--------------------- .nv.constant4             --------------------------
	.section	.nv.constant4,"a",@progbits
	.align	8
	.align		8
.nv.constant4:
        /*0000*/ 	.dword	_ZN40_INTERNAL_cfef3a38_4_k_cu_f804e61c_166944cuda3std3__45__cpo5beginE
	.align		8
        /*0008*/ 	.dword	_ZN40_INTERNAL_cfef3a38_4_k_cu_f804e61c_166944cuda3std3__45__cpo3endE
	.align		8
        /*0010*/ 	.dword	_ZN40_INTERNAL_cfef3a38_4_k_cu_f804e61c_166944cuda3std3__45__cpo6cbeginE
	.align		8
        /*0018*/ 	.dword	_ZN40_INTERNAL_cfef3a38_4_k_cu_f804e61c_166944cuda3std3__45__cpo4cendE
	.align		8
        /*0020*/ 	.dword	_ZN40_INTERNAL_cfef3a38_4_k_cu_f804e61c_166944cuda3std3__442_GLOBAL__N__cfef3a38_4_k_cu_f804e61c_166946ignoreE
	.align		8
        /*0028*/ 	.dword	_ZN40_INTERNAL_cfef3a38_4_k_cu_f804e61c_166944cuda3std3__419piecewise_constructE
	.align		8
        /*0030*/ 	.dword	_ZN40_INTERNAL_cfef3a38_4_k_cu_f804e61c_166944cuda3std3__48in_placeE
	.align		8
        /*0038*/ 	.dword	_ZN40_INTERNAL_cfef3a38_4_k_cu_f804e61c_166944cuda3std6ranges3__45__cpo4swapE
	.align		8
        /*0040*/ 	.dword	_ZN40_INTERNAL_cfef3a38_4_k_cu_f804e61c_166944cuda3std6ranges3__45__cpo9iter_moveE
	.align		8
        /*0048*/ 	.dword	_ZN40_INTERNAL_cfef3a38_4_k_cu_f804e61c_166944cute7productE
	.align		8
        /*0050*/ 	.dword	_ZN40_INTERNAL_cfef3a38_4_k_cu_f804e61c_166944cute1_E


//--------------------- .text._ZN7cutlass13device_kernelINS_4gemm6kernel13GemmUniversalIN4cute5tupleIJiiiiEEENS1_10collective13CollectiveMmaINS1_37MainloopSm90TmaGmmaWarpSpecializedFP8ILi6ENS5_IJNS4_1CILi2EEENSA_ILi1EEESC_EEENS1_32KernelTmaWarpSpecializedPingpongEEENS5_IJNSA_ILi64EEENSA_ILi224EEENSA_ILi128EEEEEENS_12float_e4m3_tENS5_IJlSC_lEEESK_SL_NS4_8TiledMMAINS4_8MMA_AtomIJNS4_4SM904GMMA30MMA_64x32x32_F32E4M3E4M3_SS_TNILNSP_7ScaleInE1ELSR_1EEEEEENS4_6LayoutINS5_IJSC_SC_SC_EEENS5_IJNSA_ILi0EEESW_SW_EEEEENS5_IJNS4_10UnderscoreESZ_SZ_EEEEENS4_13SM90_TMA_LOADENS4_14ComposedLayoutINS4_7SwizzleILi3ELi4ELi3EEENS4_18smem_ptr_flag_bitsILi8EEENSU_INS5_IJNSA_ILi8EEESI_EEENS5_IJSI_SC_EEEEEEEvNS4_8identityENS4_23SM90_TMA_LOAD_MULTICASTES1C_vS1D_EENS_8epilogue10collective6detail29Sm90TmaWarpSpecializedAdapterINS1H_15DefaultEpilogueISK_SL_SL_NS1G_6thread17LinearCombinationISK_Li1EffLNS1L_9ScaleType4KindE0ELNS_15FloatRoundStyleE2ESK_EENS1_15EpilogueDefaultEEEEEvvEEEEvNT_6ParamsE --------------------------
	.section	.text._ZN7cutlass13device_kernelINS_4gemm6kernel13GemmUniversalIN4cute5tupleIJiiiiEEENS1_10collective13CollectiveMmaINS1_37MainloopSm90TmaGmmaWarpSpecializedFP8ILi6ENS5_IJNS4_1CILi2EEENSA_ILi1EEESC_EEENS1_32KernelTmaWarpSpecializedPingpongEEENS5_IJNSA_ILi64EEENSA_ILi224EEENSA_ILi128EEEEEENS_12float_e4m3_tENS5_IJlSC_lEEESK_SL_NS4_8TiledMMAINS4_8MMA_AtomIJNS4_4SM904GMMA30MMA_64x32x32_F32E4M3E4M3_SS_TNILNSP_7ScaleInE1ELSR_1EEEEEENS4_6LayoutINS5_IJSC_SC_SC_EEENS5_IJNSA_ILi0EEESW_SW_EEEEENS5_IJNS4_10UnderscoreESZ_SZ_EEEEENS4_13SM90_TMA_LOADENS4_14ComposedLayoutINS4_7SwizzleILi3ELi4ELi3EEENS4_18smem_ptr_flag_bitsILi8EEENSU_INS5_IJNSA_ILi8EEESI_EEENS5_IJSI_SC_EEEEEEEvNS4_8identityENS4_23SM90_TMA_LOAD_MULTICASTES1C_vS1D_EENS_8epilogue10collective6detail29Sm90TmaWarpSpecializedAdapterINS1H_15DefaultEpilogueISK_SL_SL_NS1G_6thread17LinearCombinationISK_Li1EffLNS1L_9ScaleType4KindE0ELNS_15FloatRoundStyleE2ESK_EENS1_15EpilogueDefaultEEEEEvvEEEEvNT_6ParamsE,"ax",@progbits
	.align	128
.text._ZN7cutlass13device_kernelINS_4gemm6kernel13GemmUniversalIN4cute5tupleIJiiiiEEENS1_10collective13CollectiveMmaINS1_37MainloopSm90TmaGmmaWarpSpecializedFP8ILi6ENS5_IJNS4_1CILi2EEENSA_ILi1EEESC_EEENS1_32KernelTmaWarpSpecializedPingpongEEENS5_IJNSA_ILi64EEENSA_ILi224EEENSA_ILi128EEEEEENS_12float_e4m3_tENS5_IJlSC_lEEESK_SL_NS4_8TiledMMAINS4_8MMA_AtomIJNS4_4SM904GMMA30MMA_64x32x32_F32E4M3E4M3_SS_TNILNSP_7ScaleInE1ELSR_1EEEEEENS4_6LayoutINS5_IJSC_SC_SC_EEENS5_IJNSA_ILi0EEESW_SW_EEEEENS5_IJNS4_10UnderscoreESZ_SZ_EEEEENS4_13SM90_TMA_LOADENS4_14ComposedLayoutINS4_7SwizzleILi3ELi4ELi3EEENS4_18smem_ptr_flag_bitsILi8EEENSU_INS5_IJNSA_ILi8EEESI_EEENS5_IJSI_SC_EEEEEEEvNS4_8identityENS4_23SM90_TMA_LOAD_MULTICASTES1C_vS1D_EENS_8epilogue10collective6detail29Sm90TmaWarpSpecializedAdapterINS1H_15DefaultEpilogueISK_SL_SL_NS1G_6thread17LinearCombinationISK_Li1EffLNS1L_9ScaleType4KindE0ELNS_15FloatRoundStyleE2ESK_EENS1_15EpilogueDefaultEEEEEvvEEEEvNT_6ParamsE:
        .type           _ZN7cutlass13device_kernelINS_4gemm6kernel13GemmUniversalIN4cute5tupleIJiiiiEEENS1_10collective13CollectiveMmaINS1_37MainloopSm90TmaGmmaWarpSpecializedFP8ILi6ENS5_IJNS4_1CILi2EEENSA_ILi1EEESC_EEENS1_32KernelTmaWarpSpecializedPingpongEEENS5_IJNSA_ILi64EEENSA_ILi224EEENSA_ILi128EEEEEENS_12float_e4m3_tENS5_IJlSC_lEEESK_SL_NS4_8TiledMMAINS4_8MMA_AtomIJNS4_4SM904GMMA30MMA_64x32x32_F32E4M3E4M3_SS_TNILNSP_7ScaleInE1ELSR_1EEEEEENS4_6LayoutINS5_IJSC_SC_SC_EEENS5_IJNSA_ILi0EEESW_SW_EEEEENS5_IJNS4_10UnderscoreESZ_SZ_EEEEENS4_13SM90_TMA_LOADENS4_14ComposedLayoutINS4_7SwizzleILi3ELi4ELi3EEENS4_18smem_ptr_flag_bitsILi8EEENSU_INS5_IJNSA_ILi8EEESI_EEENS5_IJSI_SC_EEEEEEEvNS4_8identityENS4_23SM90_TMA_LOAD_MULTICASTES1C_vS1D_EENS_8epilogue10collective6detail29Sm90TmaWarpSpecializedAdapterINS1H_15DefaultEpilogueISK_SL_SL_NS1G_6thread17LinearCombinationISK_Li1EffLNS1L_9ScaleType4KindE0ELNS_15FloatRoundStyleE2ESK_EENS1_15EpilogueDefaultEEEEEvvEEEEvNT_6ParamsE,@function
        .size           _ZN7cutlass13device_kernelINS_4gemm6kernel13GemmUniversalIN4cute5tupleIJiiiiEEENS1_10collective13CollectiveMmaINS1_37MainloopSm90TmaGmmaWarpSpecializedFP8ILi6ENS5_IJNS4_1CILi2EEENSA_ILi1EEESC_EEENS1_32KernelTmaWarpSpecializedPingpongEEENS5_IJNSA_ILi64EEENSA_ILi224EEENSA_ILi128EEEEEENS_12float_e4m3_tENS5_IJlSC_lEEESK_SL_NS4_8TiledMMAINS4_8MMA_AtomIJNS4_4SM904GMMA30MMA_64x32x32_F32E4M3E4M3_SS_TNILNSP_7ScaleInE1ELSR_1EEEEEENS4_6LayoutINS5_IJSC_SC_SC_EEENS5_IJNSA_ILi0EEESW_SW_EEEEENS5_IJNS4_10UnderscoreESZ_SZ_EEEEENS4_13SM90_TMA_LOADENS4_14ComposedLayoutINS4_7SwizzleILi3ELi4ELi3EEENS4_18smem_ptr_flag_bitsILi8EEENSU_INS5_IJNSA_ILi8EEESI_EEENS5_IJSI_SC_EEEEEEEvNS4_8identityENS4_23SM90_TMA_LOAD_MULTICASTES1C_vS1D_EENS_8epilogue10collective6detail29Sm90TmaWarpSpecializedAdapterINS1H_15DefaultEpilogueISK_SL_SL_NS1G_6thread17LinearCombinationISK_Li1EffLNS1L_9ScaleType4KindE0ELNS_15FloatRoundStyleE2ESK_EENS1_15EpilogueDefaultEEEEEvvEEEEvNT_6ParamsE,(.L_x_308 - _ZN7cutlass13device_kernelINS_4gemm6kernel13GemmUniversalIN4cute5tupleIJiiiiEEENS1_10collective13CollectiveMmaINS1_37MainloopSm90TmaGmmaWarpSpecializedFP8ILi6ENS5_IJNS4_1CILi2EEENSA_ILi1EEESC_EEENS1_32KernelTmaWarpSpecializedPingpongEEENS5_IJNSA_ILi64EEENSA_ILi224EEENSA_ILi128EEEEEENS_12float_e4m3_tENS5_IJlSC_lEEESK_SL_NS4_8TiledMMAINS4_8MMA_AtomIJNS4_4SM904GMMA30MMA_64x32x32_F32E4M3E4M3_SS_TNILNSP_7ScaleInE1ELSR_1EEEEEENS4_6LayoutINS5_IJSC_SC_SC_EEENS5_IJNSA_ILi0EEESW_SW_EEEEENS5_IJNS4_10UnderscoreESZ_SZ_EEEEENS4_13SM90_TMA_LOADENS4_14ComposedLayoutINS4_7SwizzleILi3ELi4ELi3EEENS4_18smem_ptr_flag_bitsILi8EEENSU_INS5_IJNSA_ILi8EEESI_EEENS5_IJSI_SC_EEEEEEEvNS4_8identityENS4_23SM90_TMA_LOAD_MULTICASTES1C_vS1D_EENS_8epilogue10collective6detail29Sm90TmaWarpSpecializedAdapterINS1H_15DefaultEpilogueISK_SL_SL_NS1G_6thread17LinearCombinationISK_Li1EffLNS1L_9ScaleType4KindE0ELNS_15FloatRoundStyleE2ESK_EENS1_15EpilogueDefaultEEEEEvvEEEEvNT_6ParamsE)
        .other          _ZN7cutlass13device_kernelINS_4gemm6kernel13GemmUniversalIN4cute5tupleIJiiiiEEENS1_10collective13CollectiveMmaINS1_37MainloopSm90TmaGmmaWarpSpecializedFP8ILi6ENS5_IJNS4_1CILi2EEENSA_ILi1EEESC_EEENS1_32KernelTmaWarpSpecializedPingpongEEENS5_IJNSA_ILi64EEENSA_ILi224EEENSA_ILi128EEEEEENS_12float_e4m3_tENS5_IJlSC_lEEESK_SL_NS4_8TiledMMAINS4_8MMA_AtomIJNS4_4SM904GMMA30MMA_64x32x32_F32E4M3E4M3_SS_TNILNSP_7ScaleInE1ELSR_1EEEEEENS4_6LayoutINS5_IJSC_SC_SC_EEENS5_IJNSA_ILi0EEESW_SW_EEEEENS5_IJNS4_10UnderscoreESZ_SZ_EEEEENS4_13SM90_TMA_LOADENS4_14ComposedLayoutINS4_7SwizzleILi3ELi4ELi3EEENS4_18smem_ptr_flag_bitsILi8EEENSU_INS5_IJNSA_ILi8EEESI_EEENS5_IJSI_SC_EEEEEEEvNS4_8identityENS4_23SM90_TMA_LOAD_MULTICASTES1C_vS1D_EENS_8epilogue10collective6detail29Sm90TmaWarpSpecializedAdapterINS1H_15DefaultEpilogueISK_SL_SL_NS1G_6thread17LinearCombinationISK_Li1EffLNS1L_9ScaleType4KindE0ELNS_15FloatRoundStyleE2ESK_EENS1_15EpilogueDefaultEEEEEvvEEEEvNT_6ParamsE,@"STO_CUDA_ENTRY STV_DEFAULT"
_ZN7cutlass13device_kernelINS_4gemm6kernel13GemmUniversalIN4cute5tupleIJiiiiEEENS1_10collective13CollectiveMmaINS1_37MainloopSm90TmaGmmaWarpSpecializedFP8ILi6ENS5_IJNS4_1CILi2EEENSA_ILi1EEESC_EEENS1_32KernelTmaWarpSpecializedPingpongEEENS5_IJNSA_ILi64EEENSA_ILi224EEENSA_ILi128EEEEEENS_12float_e4m3_tENS5_IJlSC_lEEESK_SL_NS4_8TiledMMAINS4_8MMA_AtomIJNS4_4SM904GMMA30MMA_64x32x32_F32E4M3E4M3_SS_TNILNSP_7ScaleInE1ELSR_1EEEEEENS4_6LayoutINS5_IJSC_SC_SC_EEENS5_IJNSA_ILi0EEESW_SW_EEEEENS5_IJNS4_10UnderscoreESZ_SZ_EEEEENS4_13SM90_TMA_LOADENS4_14ComposedLayoutINS4_7SwizzleILi3ELi4ELi3EEENS4_18smem_ptr_flag_bitsILi8EEENSU_INS5_IJNSA_ILi8EEESI_EEENS5_IJSI_SC_EEEEEEEvNS4_8identityENS4_23SM90_TMA_LOAD_MULTICASTES1C_vS1D_EENS_8epilogue10collective6detail29Sm90TmaWarpSpecializedAdapterINS1H_15DefaultEpilogueISK_SL_SL_NS1G_6thread17LinearCombinationISK_Li1EffLNS1L_9ScaleType4KindE0ELNS_15FloatRoundStyleE2ESK_EENS1_15EpilogueDefaultEEEEEvvEEEEvNT_6ParamsE:
[----:B------:R-:W0:Y:S02]  /*0000*/  LDC R1, c[0x0][0x28] ;  /* 0x00000a00ff017b82 */ /* 0x000e240000000800 */
[----:B0-----:R-:W-:Y:S01]  /*0010*/  VIADD R1, R1, 0xffffffd8 ;  /* 0xffffffd801017836 */ /* 0x001fe20000000000 */
[----:B------:R-:W0:Y:S01]  /*0020*/  S2R R3, SR_TID.X ;  /* 0x0000000000037919 */ /* 0x000e220000002100 */
[----:B------:R-:W-:Y:S01]  /*0030*/  ELECT P0, URZ, PT ;  /* 0x00000000003f782f */ /* 0x000fe20003800000 */
[----:B------:R-:W-:Y:S01]  /*0040*/  BSSY B0, `(.L_x_0) ;  /* 0x0000014000007945 */ /* 0x000fe20003800000 */
[--C-:B0-----:R-:W-:Y:S02]  /*0050*/  SHF.R.U32.HI R0, RZ, 0x5, R3.reuse ;  /* 0x00000005ff007819 */ /* 0x101fe40000011603 */
[----:B------:R-:W-:-:S03]  /*0060*/  SHF.R.U32.HI R5, RZ, 0x7, R3 ;  /* 0x00000007ff057819 */ /* 0x000fc60000011603 */
[----:B------:R-:W0:Y:S02]  /*0070*/  SHFL.IDX PT, R2, R0, RZ, 0x1f ;  /* 0x00001fff00027589 */ /* 0x000e2400000e0000 */
[----:B0-----:R-:W-:Y:S02]  /*0080*/  R2UR UR8, R2 ;  /* 0x00000000020872ca */ /* 0x001fe400000e0000 */
[----:B------:R0:W1:Y:S11]  /*0090*/  SHFL.IDX PT, R2, R5, RZ, 0x1f ;  /* 0x00001fff05027589 */ /* 0x00007600000e0000 */
[----:B------:R-:W-:-:S02]  /*00a0*/  USHF.R.S32.HI UR4, URZ, 0x1f, UR8 ;  /* 0x0000001f3f047899 */ /* 0x000fc40008011408 */
[----:B------:R-:W-:Y:S02]  /*00b0*/  ISETP.NE.OR P0, PT, RZ, UR8, !P0 ;  /* 0x00000008ff007c0c */ /* 0x000fe4000c705670 */
[----:B------:R-:W-:-:S04]  /*00c0*/  ULEA.HI UR4, UR4, UR8, URZ, 0x2 ;  /* 0x0000000804047291 */ /* 0x000fc8000f8f103f */
[----:B------:R-:W-:-:S04]  /*00d0*/  ULOP3.LUT UR4, UR4, 0xfffffffc, URZ, 0xc0, !UPT ;  /* 0xfffffffc04047892 */ /* 0x000fc8000f8ec03f */
[----:B------:R-:W-:-:S03]  /*00e0*/  UIADD3 UR8, UR8, -UR4, URZ ;  /* 0x8000000408087290 */ /* 0x000fc6000fffe03f */
[----:B01----:R-:W-:Y:S09]  /*00f0*/  @P0 BRA `(.L_x_1) ;  /* 0x0000000000200947 */ /* 0x003ff20003800000 */
[----:B------:R-:W-:Y:S02]  /*0100*/  ULDC.64 UR4, c[0x0][0x198] ;  /* 0x0000660000047ab9 */ /* 0x000fe40000000a00 */
[----:B------:R-:W-:Y:S02]  /*0110*/  UIADD3 UR6, UP0, UR4, 0xf0, URZ ;  /* 0x000000f004067890 */ /* 0x000fe4000ff1e03f */
[----:B------:R-:W-:Y:S02]  /*0120*/  UIADD3 UR4, UP1, UR4, 0x1f0, URZ ;  /* 0x000001f004047890 */ /* 0x000fe4000ff3e03f */
[----:B------:R-:W-:Y:S02]  /*0130*/  UIADD3.X UR7, URZ, UR5, URZ, UP0, !UPT ;  /* 0x000000053f077290 */ /* 0x000fe400087fe43f */
[----:B------:R-:W-:-:S07]  /*0140*/  UIADD3.X UR5, URZ, UR5, URZ, UP1, !UPT ;  /* 0x000000053f057290 */ /* 0x000fce0008ffe43f */
[----:B------:R0:W-:Y:S02]  /*0150*/  UTMACCTL.PF [UR6] ;  /* 0x00000000060079b9 */ /* 0x0001e40008040000 */
[----:B------:R0:W-:Y:S02]  /*0160*/  UTMACCTL.PF [UR4] ;  /* 0x00000000040079b9 */ /* 0x0001e40008040000 */
[----:B0-----:R-:W-:Y:S01]  /*0170*/  NOP ;  /* 0x0000000000007918 */ /* 0x001fe20000000000 */
.L_x_1:
[----:B------:R-:W-:Y:S05]  /*0180*/  BSYNC B0 ;  /* 0x0000000000007941 */ /* 0x000fea0003800000 */
.L_x_0:
[----:B------:R-:W0:Y:S01]  /*0190*/  SHFL.IDX PT, R6, R0, RZ, 0x1f ;  /* 0x00001fff00067589 */ /* 0x000e2200000e0000 */
[----:B------:R-:W-:Y:S01]  /*01a0*/  R2UR UR16, R2 ;  /* 0x00000000021072ca */ /* 0x000fe200000e0000 */
[----:B------:R-:W-:-:S04]  /*01b0*/  UISETP.NE.AND UP0, UPT, UR8, 0x3, UPT ;  /* 0x000000030800788c */ /* 0x000fc8000bf05270 */
[----:B------:R-:W-:-:S08]  /*01c0*/  UISETP.EQ.OR UP0, UPT, UR8, URZ, !UP0 ;  /* 0x0000003f0800728c */ /* 0x000fd0000c702670 */
[----:B------:R-:W-:Y:S02]  /*01d0*/  UIADD3 UR15, UR16, -0x1, URZ ;  /* 0xffffffff100f7890 */ /* 0x000fe4000fffe03f */
[----:B------:R-:W-:Y:S02]  /*01e0*/  UISETP.EQ.AND UP0, UPT, UR16, URZ, UP0 ;  /* 0x0000003f1000728c */ /* 0x000fe40008702270 */
[----:B------:R-:W-:Y:S02]  /*01f0*/  UISETP.GE.U32.AND UP1, UPT, UR15, 0x2, UPT ;  /* 0x000000020f00788c */ /* 0x000fe4000bf26070 */
[----:B------:R-:W-:Y:S01]  /*0200*/  USEL UR5, URZ, 0x1, !UP0 ;  /* 0x000000013f057887 */ /* 0x000fe2000c000000 */
[----:B0-----:R-:W-:-:S03]  /*0210*/  ISETP.NE.AND P0, PT, R6, RZ, PT ;  /* 0x000000ff0600720c */ /* 0x001fc60003f05270 */
[----:B------:R-:W-:-:S10]  /*0220*/  USEL UR5, UR5, 0x2, UP1 ;  /* 0x0000000205057887 */ /* 0x000fd40008800000 */
[----:B------:R-:W-:Y:S05]  /*0230*/  @P0 BRA `(.L_x_2) ;  /* 0x0000000000680947 */ /* 0x000fea0003800000 */
[----:B------:R-:W0:Y:S01]  /*0240*/  S2UR UR6, SR_CgaCtaId ;  /* 0x00000000000679c3 */ /* 0x000e220000008800 */
[----:B------:R-:W-:Y:S01]  /*0250*/  UMOV UR4, 0x400 ;  /* 0x0000040000047882 */ /* 0x000fe20000000000 */
[----:B------:R-:W-:Y:S01]  /*0260*/  UMOV UR7, 0x1 ;  /* 0x0000000100077882 */ /* 0x000fe20000000000 */
[----:B------:R-:W-:Y:S01]  /*0270*/  UMOV UR10, 0x2 ;  /* 0x00000002000a7882 */ /* 0x000fe20000000000 */
[----:B------:R-:W-:Y:S01]  /*0280*/  ELECT P0, URZ, PT ;  /* 0x00000000003f782f */ /* 0x000fe20003800000 */
[----:B------:R-:W-:-:S04]  /*0290*/  UIADD3 UR10, -UR10, 0x100000, URZ ;  /* 0x001000000a0a7890 */ /* 0x000fc8000fffe13f */
[----:B------:R-:W-:Y:S02]  /*02a0*/  USHF.L.U32 UR11, UR10, 0xb, URZ ;  /* 0x0000000b0a0b7899 */ /* 0x000fe4000800063f */
[----:B------:R-:W-:Y:S02]  /*02b0*/  USHF.L.U32 UR10, UR10, 0x1, URZ ;  /* 0x000000010a0a7899 */ /* 0x000fe4000800063f */
[----:B0-----:R-:W-:Y:S02]  /*02c0*/  ULEA UR4, UR6, UR4, 0x18 ;  /* 0x0000000406047291 */ /* 0x001fe4000f8ec03f */
[----:B------:R-:W-:-:S04]  /*02d0*/  UIADD3 UR6, -UR7, 0x100000, URZ ;  /* 0x0010000007067890 */ /* 0x000fc8000fffe13f */
[----:B------:R-:W-:Y:S02]  /*02e0*/  USHF.L.U32 UR7, UR6, 0xb, URZ ;  /* 0x0000000b06077899 */ /* 0x000fe4000800063f */
[----:B------:R-:W-:Y:S01]  /*02f0*/  USHF.L.U32 UR6, UR6, 0x1, URZ ;  /* 0x0000000106067899 */ /* 0x000fe2000800063f */
[----:B------:R-:W0:Y:S11]  /*0300*/  FENCE.VIEW.ASYNC.S ;  /* 0x00000000000073c6 */ /* 0x000e360000000000 */
[----:B0-----:R0:W1:Y:S01]  /*0310*/  SYNCS.EXCH.64 URZ, [UR4], UR6 ;  /* 0x00000006043f75b2 */ /* 0x0010620008000100 */
[----:B------:R0:W2:Y:S01]  /*0320*/  SYNCS.EXCH.64 URZ, [UR4+0x30], UR10 ;  /* 0x0000300a043f75b2 */ /* 0x0000a20008000100 */
[----:B------:R0:W3:Y:S01]  /*0330*/  SYNCS.EXCH.64 URZ, [UR4+0x8], UR6 ;  /* 0x00000806043f75b2 */ /* 0x0000e20008000100 */
[----:B------:R0:W4:Y:S01]  /*0340*/  SYNCS.EXCH.64 URZ, [UR4+0x38], UR10 ;  /* 0x0000380a043f75b2 */ /* 0x0001220008000100 */
[----:B------:R0:W0:Y:S01]  /*0350*/  SYNCS.EXCH.64 URZ, [UR4+0x10], UR6 ;  /* 0x00001006043f75b2 */ /* 0x0000220008000100 */
[----:B------:R0:W0:Y:S01]  /*0360*/  SYNCS.EXCH.64 URZ, [UR4+0x40], UR10 ;  /* 0x0000400a043f75b2 */ /* 0x0000220008000100 */
[----:B------:R0:W0:Y:S01]  /*0370*/  SYNCS.EXCH.64 URZ, [UR4+0x18], UR6 ;  /* 0x00001806043f75b2 */ /* 0x0000220008000100 */
[----:B------:R0:W0:Y:S01]  /*0380*/  SYNCS.EXCH.64 URZ, [UR4+0x48], UR10 ;  /* 0x0000480a043f75b2 */ /* 0x0000220008000100 */
[----:B------:R0:W0:Y:S01]  /*0390*/  SYNCS.EXCH.64 URZ, [UR4+0x20], UR6 ;  /* 0x00002006043f75b2 */ /* 0x0000220008000100 */
[----:B------:R0:W0:Y:S01]  /*03a0*/  SYNCS.EXCH.64 URZ, [UR4+0x50], UR10 ;  /* 0x0000500a043f75b2 */ /* 0x0000220008000100 */
[----:B------:R0:W0:Y:S01]  /*03b0*/  SYNCS.EXCH.64 URZ, [UR4+0x28], UR6 ;  /* 0x00002806043f75b2 */ /* 0x0000220008000100 */
[----:B------:R0:W0:Y:S01]  /*03c0*/  SYNCS.EXCH.64 URZ, [UR4+0x58], UR10 ;  /* 0x0000580a043f75b2 */ /* 0x0000220008000100 */
[----:B------:R-:W-:Y:S01]  /*03d0*/  NOP ;  /* 0x0000000000007918 */ /* 0x000fe20000000000 */
.L_x_2:
[----:B------:R-:W-:Y:S01]  /*03e0*/  SHF.R.S32.HI R2, RZ, 0x1f, R3 ;  /* 0x0000001fff027819 */ /* 0x000fe20000011403 */
[----:B------:R-:W5:Y:S01]  /*03f0*/  SHFL.IDX PT, R7, R0, RZ, 0x1f ;  /* 0x00001fff00077589 */ /* 0x000f6200000e0000 */
[----:B------:R-:W1:Y:S01]  /*0400*/  S2UR UR20, SR_CTAID.X ;  /* 0x00000000001479c3 */ /* 0x000e620000002500 */
[----:B------:R-:W-:Y:S02]  /*0410*/  ELECT P0, URZ, PT ;  /* 0x00000000003f782f */ /* 0x000fe40003800000 */
[----:B------:R-:W-:Y:S01]  /*0420*/  LEA.HI R2, R2, R3, RZ, 0x7 ;  /* 0x0000000302027211 */ /* 0x000fe200078f38ff */
[----:B------:R1:W2:Y:S01]  /*0430*/  SHFL.IDX PT, R10, R0, RZ, 0x1f ;  /* 0x00001fff000a7589 */ /* 0x0002a200000e0000 */
[----:B------:R-:W-:Y:S01]  /*0440*/  SHF.R.S32.HI R9, RZ, 0x1f, R6 ;  /* 0x0000001fff097819 */ /* 0x000fe20000011406 */
[----:B0-----:R-:W-:Y:S01]  /*0450*/  ULDC UR4, c[0x0][0x150] ;  /* 0x0000540000047ab9 */ /* 0x001fe20000000800 */
[----:B------:R-:W-:Y:S02]  /*0460*/  LOP3.LUT R2, R2, 0xffffff80, RZ, 0xc0, !PT ;  /* 0xffffff8002027812 */ /* 0x000fe400078ec0ff */
[----:B------:R-:W-:-:S02]  /*0470*/  ELECT P1, URZ, PT ;  /* 0x00000000003f782f */ /* 0x000fc40003820000 */
[----:B------:R-:W-:Y:S01]  /*0480*/  LEA.HI R9, R9, R6, RZ, 0x2 ;  /* 0x0000000609097211 */ /* 0x000fe200078f10ff */
[----:B------:R-:W0:Y:S01]  /*0490*/  LDC R12, c[0x0][0x144] ;  /* 0x00005100ff0c7b82 */ /* 0x000e220000000800 */
[----:B------:R-:W-:Y:S01]  /*04a0*/  UMOV UR6, 0x20 ;  /* 0x0000002000067882 */ /* 0x000fe20000000000 */
[----:B------:R-:W-:Y:S01]  /*04b0*/  IMAD.IADD R2, R3, 0x1, -R2 ;  /* 0x0000000103027824 */ /* 0x000fe200078e0a02 */
[----:B------:R-:W-:Y:S01]  /*04c0*/  LOP3.LUT R9, R9, 0x3ffffffc, RZ, 0xc0, !PT ;  /* 0x3ffffffc09097812 */ /* 0x000fe200078ec0ff */
[----:B------:R-:W-:Y:S01]  /*04d0*/  UMOV UR10, 0x80 ;  /* 0x00000080000a7882 */ /* 0x000fe20000000000 */
[----:B------:R-:W-:Y:S01]  /*04e0*/  NOP ;  /* 0x0000000000007918 */ /* 0x000fe20000000000 */
[----:B------:R-:W-:Y:S01]  /*04f0*/  NOP ;  /* 0x0000000000007918 */ /* 0x000fe20000000000 */
[----:B------:R-:W-:Y:S01]  /*0500*/  SHF.R.S32.HI R13, RZ, 0x1f, R2 ;  /* 0x0000001fff0d7819 */ /* 0x000fe20000011402 */
[----:B------:R-:W-:Y:S01]  /*0510*/  IMAD.IADD R9, R6, 0x1, -R9 ;  /* 0x0000000106097824 */ /* 0x000fe200078e0a09 */
[----:B------:R-:W-:Y:S01]  /*0520*/  ISETP.NE.AND P2, PT, RZ, UR16, PT ;  /* 0x00000010ff007c0c */ /* 0x000fe2000bf45270 */
[----:B------:R-:W3:Y:S01]  /*0530*/  SHFL.IDX PT, R6, R5, RZ, 0x1f ;  /* 0x00001fff05067589 */ /* 0x000ee200000e0000 */
[----:B------:R-:W-:-:S02]  /*0540*/  LEA.HI R4, R13, R2, RZ, 0x3 ;  /* 0x000000020d047211 */ /* 0x000fc400078f18ff */
[----:B-----5:R-:W-:Y:S02]  /*0550*/  ISETP.NE.OR P0, PT, R7, RZ, !P0 ;  /* 0x000000ff0700720c */ /* 0x020fe40004705670 */
[--C-:B------:R-:W-:Y:S02]  /*0560*/  SHF.R.S32.HI R7, RZ, 0x3, R4.reuse ;  /* 0x00000003ff077819 */ /* 0x100fe40000011404 */
[----:B------:R-:W-:Y:S02]  /*0570*/  SHF.R.S32.HI R8, RZ, 0x1f, R4 ;  /* 0x0000001fff087819 */ /* 0x000fe40000011404 */
[----:B------:R-:W5:Y:S01]  /*0580*/  S2R R4, SR_CTAID.Y ;  /* 0x0000000000047919 */ /* 0x000f620000002600 */
[----:B-1----:R-:W-:Y:S02]  /*0590*/  I2FP.F32.U32 R0, UR20 ;  /* 0x0000001400007c45 */ /* 0x002fe40008201000 */
[----:B------:R-:W-:Y:S02]  /*05a0*/  LEA.HI R8, R8, R7, RZ, 0x2 ;  /* 0x0000000708087211 */ /* 0x000fe400078f10ff */
[----:B--2---:R-:W-:Y:S01]  /*05b0*/  ISETP.NE.OR P1, PT, R10, RZ, !P1 ;  /* 0x000000ff0a00720c */ /* 0x004fe20004f25670 */
[----:B------:R-:W-:Y:S01]  /*05c0*/  FMUL R11, R0, UR4 ;  /* 0x00000004000b7c20 */ /* 0x000fe20008400000 */
[----:B------:R-:W-:Y:S01]  /*05d0*/  LOP3.LUT R8, R8, 0xfffffffc, RZ, 0xc0, !PT ;  /* 0xfffffffc08087812 */ /* 0x000fe200078ec0ff */
[----:B------:R-:W-:Y:S01]  /*05e0*/  VOTEU.ALL UP0, P0 ;  /* 0x00000000003f7886 */ /* 0x000fe20000000000 */
[----:B------:R-:W-:-:S03]  /*05f0*/  ULDC UR4, c[0x0][0x154] ;  /* 0x0000550000047ab9 */ /* 0x000fc60000000800 */
[----:B------:R-:W1:Y:S01]  /*0600*/  F2I.U32.TRUNC.NTZ R11, R11 ;  /* 0x0000000b000b7305 */ /* 0x000e62000020f000 */
[----:B------:R-:W-:Y:S01]  /*0610*/  IMAD.IADD R8, R7, 0x1, -R8 ;  /* 0x0000000107087824 */ /* 0x000fe200078e0a08 */
[----:B------:R-:W2:Y:S01]  /*0620*/  @!UP0 S2UR UR9, SR_CgaCtaId ;  /* 0x00000000000989c3 */ /* 0x000ea20000008800 */
[----:B------:R-:W-:-:S04]  /*0630*/  @!UP0 UIADD3 UR6, -UR6, 0x100000, URZ ;  /* 0x0010000006068890 */ /* 0x000fc8000fffe13f */
[----:B------:R-:W-:Y:S02]  /*0640*/  @!UP0 USHF.L.U32 UR7, UR6, 0xb, URZ ;  /* 0x0000000b06078899 */ /* 0x000fe4000800063f */
[----:B------:R-:W-:Y:S01]  /*0650*/  @!UP0 USHF.L.U32 UR6, UR6, 0x1, URZ ;  /* 0x0000000106068899 */ /* 0x000fe2000800063f */
[----:B---3--:R-:W-:Y:S01]  /*0660*/  R2UR UR14, R6 ;  /* 0x00000000060e72ca */ /* 0x008fe200000e0000 */
[----:B------:R-:W-:Y:S01]  /*0670*/  IMAD R8, R9, 0x4, R8 ;  /* 0x0000000409087824 */ /* 0x000fe200078e0208 */
[----:B------:R-:W-:Y:S01]  /*0680*/  VOTEU.ALL UP1, P1 ;  /* 0x00000000003f7886 */ /* 0x000fe20000820000 */
[----:B------:R-:W-:Y:S01]  /*0690*/  VOTEU.ALL UP2, P1 ;  /* 0x00000000003f7886 */ /* 0x000fe20000840000 */
[----:B------:R-:W-:Y:S01]  /*06a0*/  VOTEU.ALL UP3, P1 ;  /* 0x00000000003f7886 */ /* 0x000fe20000860000 */
[C---:B------:R-:W-:Y:S01]  /*06b0*/  IMAD.SHL.U32 R7, R8.reuse, 0x4, RZ ;  /* 0x0000000408077824 */ /* 0x040fe200078e00ff */
[----:B------:R-:W-:Y:S01]  /*06c0*/  LEA.HI R0, R8, R8, RZ, 0x1 ;  /* 0x0000000808007211 */ /* 0x000fe200078f08ff */
[----:B------:R-:W3:Y:S01]  /*06d0*/  @!UP1 S2UR UR13, SR_CgaCtaId ;  /* 0x00000000000d99c3 */ /* 0x000ee20000008800 */
[----:B------:R-:W-:Y:S01]  /*06e0*/  @!UP1 UMOV UR12, 0x400 ;  /* 0x00000400000c9882 */ /* 0x000fe20000000000 */
[----:B------:R-:W-:-:S04]  /*06f0*/  @!UP1 UIADD3 UR10, -UR10, 0x100000, URZ ;  /* 0x001000000a0a9890 */ /* 0x000fc8000fffe13f */
[----:B------:R-:W-:Y:S02]  /*0700*/  @!UP1 USHF.L.U32 UR11, UR10, 0xb, URZ ;  /* 0x0000000b0a0b9899 */ /* 0x000fe4000800063f */
[----:B------:R-:W-:Y:S01]  /*0710*/  @!UP1 USHF.L.U32 UR10, UR10, 0x1, URZ ;  /* 0x000000010a0a9899 */ /* 0x000fe2000800063f */
[----:B------:R-:W-:Y:S01]  /*0720*/  LOP3.LUT R9, R0, 0xfffffffe, RZ, 0xc0, !PT ;  /* 0xfffffffe00097812 */ /* 0x000fe200078ec0ff */
[----:B-1----:R-:W-:Y:S01]  /*0730*/  IMAD.MOV R15, RZ, RZ, -R11 ;  /* 0x000000ffff0f7224 */ /* 0x002fe200078e0a0b */
[----:B------:R-:W-:Y:S01]  /*0740*/  LOP3.LUT R16, R8, 0xc, R7, 0x78, !PT ;  /* 0x0000000c08107812 */ /* 0x000fe200078e7807 */
[----:B------:R-:W-:Y:S01]  /*0750*/  VOTEU.ALL UP4, P1 ;  /* 0x00000000003f7886 */ /* 0x000fe20000880000 */
[----:B------:R-:W-:Y:S01]  /*0760*/  VOTEU.ALL UP5, P1 ;  /* 0x00000000003f7886 */ /* 0x000fe200008a0000 */
[----:B0-----:R-:W-:Y:S01]  /*0770*/  IMAD R14, R12, R15, UR20 ;  /* 0x000000140c0e7e24 */ /* 0x001fe2000f8e020f */
[----:B-----5:R-:W-:Y:S01]  /*0780*/  I2FP.F32.U32 R0, R4 ;  /* 0x0000000400007245 */ /* 0x020fe20000201000 */
[----:B------:R-:W0:Y:S01]  /*0790*/  LDC R15, c[0x0][0x148] ;  /* 0x00005200ff0f7b82 */ /* 0x000e220000000800 */
[----:B------:R-:W-:Y:S01]  /*07a0*/  IMAD.IADD R9, R8, 0x1, -R9 ;  /* 0x0000000108097824 */ /* 0x000fe200078e0a09 */
[----:B------:R1:W-:Y:S02]  /*07b0*/  STL [R1+0x8], R16 ;  /* 0x0000081001007387 */ /* 0x0003e40000100800 */
[----:B------:R-:W-:Y:S01]  /*07c0*/  FMUL R0, R0, UR4 ;  /* 0x0000000400007c20 */ /* 0x000fe20008400000 */
[----:B------:R-:W-:Y:S01]  /*07d0*/  @!UP0 UMOV UR4, 0x400 ;  /* 0x0000040000048882 */ /* 0x000fe20000000000 */
[----:B------:R-:W-:Y:S01]  /*07e0*/  ISETP.NE.AND P3, PT, R9, R14, PT ;  /* 0x0000000e0900720c */ /* 0x000fe20003f65270 */
[----:B--2---:R-:W-:Y:S01]  /*07f0*/  @!UP0 ULEA UR4, UR9, UR4, 0x18 ;  /* 0x0000000409048291 */ /* 0x004fe2000f8ec03f */
[----:B------:R-:W2:Y:S01]  /*0800*/  LDC R8, c[0x0][0x140] ;  /* 0x00005000ff087b82 */ /* 0x000ea20000000800 */
[----:B------:R-:W-:Y:S01]  /*0810*/  VOTEU.ALL UP0, P0 ;  /* 0x00000000003f7886 */ /* 0x000fe20000000000 */
[----:B------:R-:W5:Y:S01]  /*0820*/  F2I.U32.TRUNC.NTZ R0, R0 ;  /* 0x0000000000007305 */ /* 0x000f62000020f000 */
[----:B---3--:R-:W-:Y:S01]  /*0830*/  @!UP1 ULEA UR12, UR13, UR12, 0x18 ;  /* 0x0000000c0d0c9291 */ /* 0x008fe2000f8ec03f */
[----:B------:R-:W-:Y:S01]  /*0840*/  VOTEU.ALL UP1, P0 ;  /* 0x00000000003f7886 */ /* 0x000fe20000020000 */
[----:B------:R-:W-:Y:S01]  /*0850*/  LOP3.LUT P0, RZ, R2, 0x7, RZ, 0xc0, !PT ;  /* 0x0000000702ff7812 */ /* 0x000fe2000780c0ff */
[----:B------:R-:W3:Y:S05]  /*0860*/  FENCE.VIEW.ASYNC.S ;  /* 0x00000000000073c6 */ /* 0x000eea0000000000 */
[----:B---3--:R1:W3:Y:S01]  /*0870*/  @!UP0 SYNCS.EXCH.64 URZ, [UR4+0x90], UR6 ;  /* 0x00009006043f85b2 */ /* 0x0082e20008000100 */
[C---:B------:R-:W-:Y:S01]  /*0880*/  ISETP.LT.U32.AND P0, PT, R16.reuse, 0x2, !P0 ;  /* 0x000000021000780c */ /* 0x040fe20004701070 */
[----:B-----5:R-:W-:Y:S01]  /*0890*/  IMAD.MOV R18, RZ, RZ, -R0 ;  /* 0x000000ffff127224 */ /* 0x020fe200078e0a00 */
[----:B------:R-:W-:-:S03]  /*08a0*/  @P3 LEA.HI R0, R16, R16, RZ, 0x1 ;  /* 0x0000001010003211 */ /* 0x000fc600078f08ff */
[----:B0-----:R-:W-:Y:S01]  /*08b0*/  IMAD R7, R15, R18, R4 ;  /* 0x000000120f077224 */ /* 0x001fe200078e0204 */
[----:B------:R-:W-:Y:S02]  /*08c0*/  @P3 SHF.R.S32.HI R0, RZ, 0x1, R0 ;  /* 0x00000001ff003819 */ /* 0x000fe40000011400 */
[----:B--2---:R-:W-:Y:S02]  /*08d0*/  ISETP.EQ.U32.AND P1, PT, R8, 0x1, PT ;  /* 0x000000010800780c */ /* 0x004fe40003f22070 */
[----:B------:R-:W-:Y:S01]  /*08e0*/  @P3 ISETP.NE.AND P4, PT, R0, R7, PT ;  /* 0x000000070000320c */ /* 0x000fe20003f85270 */
[----:B------:R-:W-:Y:S01]  /*08f0*/  IMAD.MOV.U32 R0, RZ, RZ, 0x1 ;  /* 0x00000001ff007424 */ /* 0x000fe200078e00ff */
[----:B------:R-:W-:Y:S01]  /*0900*/  SEL R7, RZ, 0x1, !P0 ;  /* 0x00000001ff077807 */ /* 0x000fe20004000000 */
[----:B------:R1:W0:Y:S01]  /*0910*/  @!UP1 SYNCS.EXCH.64 URZ, [UR4+0x98], UR6 ;  /* 0x00009806043f95b2 */ /* 0x0002220008000100 */
[----:B------:R-:W-:Y:S01]  /*0920*/  @P3 SEL R0, RZ, 0x1, P4 ;  /* 0x00000001ff003807 */ /* 0x000fe20002000000 */
[----:B------:R-:W-:-:S03]  /*0930*/  NOP ;  /* 0x0000000000007918 */ /* 0x000fc60000000000 */
[----:B------:R-:W-:-:S05]  /*0940*/  LOP3.LUT R0, R0, R7, RZ, 0xc0, !PT ;  /* 0x0000000700007212 */ /* 0x000fca00078ec0ff */
[----:B------:R1:W-:Y:S01]  /*0950*/  STL [R1], R0 ;  /* 0x0000000001007387 */ /* 0x0003e20000100800 */
[----:B------:R1:W2:Y:S01]  /*0960*/  @!UP2 SYNCS.EXCH.64 URZ, [UR12+0x70], UR10 ;  /* 0x0000700a0c3fa5b2 */ /* 0x0002a20008000100 */
[----:B------:R1:W0:Y:S01]  /*0970*/  @!UP3 SYNCS.EXCH.64 URZ, [UR12+0x78], UR10 ;  /* 0x0000780a0c3fb5b2 */ /* 0x0002220008000100 */
[----:B------:R1:W0:Y:S01]  /*0980*/  @!UP4 SYNCS.EXCH.64 URZ, [UR12+0x80], UR10 ;  /* 0x0000800a0c3fc5b2 */ /* 0x0002220008000100 */
[----:B------:R1:W0:Y:S01]  /*0990*/  @!UP5 SYNCS.EXCH.64 URZ, [UR12+0x88], UR10 ;  /* 0x0000880a0c3fd5b2 */ /* 0x0002220008000100 */
[----:B------:R-:W-:Y:S01]  /*09a0*/  NOP ;  /* 0x0000000000007918 */ /* 0x000fe20000000000 */
[----:B---3--:R-:W-:Y:S05]  /*09b0*/  @!P1 BRA `(.L_x_3) ;  /* 0x0000000000089947 */ /* 0x008fea0003800000 */
[----:B0-2-4-:R-:W-:Y:S01]  /*09c0*/  UCGABAR_ARV ;  /* 0x00000000000079c7 */ /* 0x015fe20008000000 */
[----:B------:R-:W-:Y:S05]  /*09d0*/  BRA `(.L_x_4) ;  /* 0x0000000000047947 */ /* 0x000fea0003800000 */
.L_x_3:
[----:B0-2-4-:R-:W-:Y:S01]  /*09e0*/  NOP ;  /* 0x0000000000007918 */ /* 0x015fe20000000000 */
.L_x_4:
[----:B-1----:R-:W-:Y:S01]  /*09f0*/  ULDC.64 UR6, c[0x0][0x598] ;  /* 0x0001660000067ab9 */ /* 0x002fe20000000a00 */
[----:B------:R-:W-:Y:S01]  /*0a00*/  ULDC.64 UR32, c[0x0][0x208] ;  /* 0x0000820000207ab9 */ /* 0x000fe20000000a00 */
[----:B------:R-:W-:-:S04]  /*0a10*/  ISETP.NE.U32.AND P0, PT, RZ, UR6, PT ;  /* 0x00000006ff007c0c */ /* 0x000fc8000bf05070 */
[----:B------:R-:W-:-:S13]  /*0a20*/  ISETP.NE.AND.EX P0, PT, RZ, UR7, PT, P0 ;  /* 0x00000007ff007c0c */ /* 0x000fda000bf05300 */
[----:B------:R-:W-:Y:S05]  /*0a30*/  @!P0 BRA `(.L_x_5) ;  /* 0x0000000000208947 */ /* 0x000fea0003800000 */
[----:B------:R-:W0:Y:S02]  /*0a40*/  LDC.64 R6, c[0x0][0x598] ;  /* 0x00016600ff067b82 */ /* 0x000e240000000a00 */
[----:B0-----:R-:W2:Y:S02]  /*0a50*/  LDG.E.64 R6, desc[UR32][R6.64] ;  /* 0x0000002006067981 */ /* 0x001ea4000c1e1b00 */
[----:B--2---:R-:W-:-:S04]  /*0a60*/  ISETP.NE.U32.AND P0, PT, R6, RZ, PT ;  /* 0x000000ff0600720c */ /* 0x004fc80003f05070 */
[----:B------:R-:W-:-:S13]  /*0a70*/  ISETP.NE.AND.EX P0, PT, R7, RZ, PT, P0 ;  /* 0x000000ff0700720c */ /* 0x000fda0003f05300 */
[----:B------:R-:W-:Y:S05]  /*0a80*/  @!P0 BRA `(.L_x_5) ;  /* 0x00000000000c8947 */ /* 0x000fea0003800000 */
[----:B------:R-:W2:Y:S02]  /*0a90*/  LD.E R6, desc[UR32][R6.64] ;  /* 0x0000002006067980 */ /* 0x000ea4000c101900 */
[----:B--2---:R-:W-:Y:S01]  /*0aa0*/  R2UR UR19, R6 ;  /* 0x00000000061372ca */ /* 0x004fe200000e0000 */
[----:B------:R-:W-:-:S14]  /*0ab0*/  BRA `(.L_x_6) ;  /* 0x0000000000247947 */ /* 0x000fdc0003800000 */
.L_x_5:
[----:B------:R-:W-:Y:S02]  /*0ac0*/  ULDC.64 UR6, c[0x0][0x588] ;  /* 0x0001620000067ab9 */ /* 0x000fe40000000a00 */
[----:B------:R-:W-:-:S04]  /*0ad0*/  ISETP.NE.U32.AND P0, PT, RZ, UR6, PT ;  /* 0x00000006ff007c0c */ /* 0x000fc8000bf05070 */
[----:B------:R-:W-:-:S13]  /*0ae0*/  ISETP.NE.AND.EX P0, PT, RZ, UR7, PT, P0 ;  /* 0x00000007ff007c0c */ /* 0x000fda000bf05300 */
[----:B------:R-:W-:Y:S05]  /*0af0*/  @!P0 BRA `(.L_x_7) ;  /* 0x0000000000108947 */ /* 0x000fea0003800000 */
[----:B------:R-:W0:Y:S02]  /*0b00*/  LDC.64 R6, c[0x0][0x588] ;  /* 0x00016200ff067b82 */ /* 0x000e240000000a00 */
[----:B0-----:R-:W2:Y:S02]  /*0b10*/  LDG.E R6, desc[UR32][R6.64] ;  /* 0x0000002006067981 */ /* 0x001ea4000c1e1900 */
[----:B--2---:R-:W-:Y:S01]  /*0b20*/  R2UR UR19, R6 ;  /* 0x00000000061372ca */ /* 0x004fe200000e0000 */
[----:B------:R-:W-:-:S14]  /*0b30*/  BRA `(.L_x_6) ;  /* 0x0000000000047947 */ /* 0x000fdc0003800000 */
.L_x_7:
[----:B------:R-:W-:-:S05]  /*0b40*/  ULDC UR19, c[0x0][0x580] ;  /* 0x0001600000137ab9 */ /* 0x000fca0000000800 */
.L_x_6:
[----:B------:R-:W-:Y:S02]  /*0b50*/  ULDC.64 UR6, c[0x0][0x5a0] ;  /* 0x0001680000067ab9 */ /* 0x000fe40000000a00 */
        /* <DEDUP_REMOVED lines=11> */
.L_x_8:
        /* <DEDUP_REMOVED lines=8> */
.L_x_10:
[----:B------:R-:W-:-:S05]  /*0c90*/  ULDC UR18, c[0x0][0x584] ;  /* 0x0001610000127ab9 */ /* 0x000fca0000000800 */
.L_x_9:
[----:B------:R-:W0:Y:S01]  /*0ca0*/  LDC R0, c[0x0][0x65c] ;  /* 0x00019700ff007b82 */ /* 0x000e220000000800 */
[----:B------:R-:W-:Y:S01]  /*0cb0*/  IMAD.U32 R6, RZ, RZ, UR20 ;  /* 0x00000014ff067e24 */ /* 0x000fe2000f8e00ff */
[----:B------:R-:W-:Y:S01]  /*0cc0*/  UISETP.NE.AND UP0, UPT, UR16, 0x2, UPT ;  /* 0x000000021000788c */ /* 0x000fe2000bf05270 */
[----:B------:R-:W-:Y:S01]  /*0cd0*/  IMAD.MOV.U32 R7, RZ, RZ, RZ ;  /* 0x000000ffff077224 */ /* 0x000fe200078e00ff */
[----:B------:R-:W-:Y:S01]  /*0ce0*/  ULDC UR9, c[0x0][0x28c] ;  /* 0x0000a30000097ab9 */ /* 0x000fe20000000800 */
[----:B------:R-:W-:Y:S01]  /*0cf0*/  UMOV UR17, URZ ;  /* 0x0000003f00117c82 */ /* 0x000fe20008000000 */
[----:B------:R-:W-:Y:S02]  /*0d00*/  UIADD3 UR9, UR9, 0x7f, URZ ;  /* 0x0000007f09097890 */ /* 0x000fe4000fffe03f */
[----:B------:R-:W-:Y:S01]  /*0d10*/  PLOP3.LUT P0, PT, PT, PT, UP0, 0x80, 0x0 ;  /* 0x000000000000781c */ /* 0x000fe20003f0f008 */
[----:B------:R-:W-:Y:S01]  /*0d20*/  UMOV UR4, URZ ;  /* 0x0000003f00047c82 */ /* 0x000fe20008000000 */
[----:B------:R-:W-:Y:S01]  /*0d30*/  USHF.R.S32.HI UR10, URZ, 0x1f, UR9 ;  /* 0x0000001f3f0a7899 */ /* 0x000fe20008011409 */
[----:B------:R-:W-:-:S03]  /*0d40*/  ULDC.64 UR12, c[0x0][0x650] ;  /* 0x00019400000c7ab9 */ /* 0x000fc60000000a00 */
[----:B------:R-:W-:Y:S01]  /*0d50*/  ULEA.HI UR10, UR10, UR9, URZ, 0x7 ;  /* 0x000000090a0a7291 */ /* 0x000fe2000f8f383f */
[----:B0-----:R-:W-:-:S13]  /*0d60*/  ISETP.NE.AND P3, PT, R0, 0x1, PT ;  /* 0x000000010000780c */ /* 0x001fda0003f65270 */
[----:B------:R-:W0:Y:S01]  /*0d70*/  @P3 LDC R9, c[0x0][0x10] ;  /* 0x00000400ff093b82 */ /* 0x000e220000000800 */
[----:B------:R-:W-:-:S07]  /*0d80*/  @P3 IMAD.MOV.U32 R5, RZ, RZ, RZ ;  /* 0x000000ffff053224 */ /* 0x000fce00078e00ff */
[----:B------:R-:W1:Y:S01]  /*0d90*/  @!P3 LDC R11, c[0x0][0xc] ;  /* 0x00000300ff0bbb82 */ /* 0x000e620000000800 */
[----:B------:R-:W-:Y:S01]  /*0da0*/  ULDC UR6, c[0x0][0xc] ;  /* 0x0000030000067ab9 */ /* 0x000fe20000000800 */
[----:B------:R-:W-:Y:S01]  /*0db0*/  ULDC UR7, c[0x0][0x10] ;  /* 0x0000040000077ab9 */ /* 0x000fe20000000800 */
[----:B------:R-:W-:Y:S01]  /*0dc0*/  ULDC UR9, c[0x0][0x14] ;  /* 0x0000050000097ab9 */ /* 0x000fe20000000800 */
[----:B------:R-:W-:-:S04]  /*0dd0*/  UIMAD.WIDE.U32 UR6, UR6, UR7, URZ ;  /* 0x00000007060672a5 */ /* 0x000fc8000f8e003f */
[----:B------:R-:W-:Y:S02]  /*0de0*/  UIMAD.WIDE.U32 UR26, UR6, UR9, URZ ;  /* 0x00000009061a72a5 */ /* 0x000fe4000f8e003f */
[----:B------:R-:W-:Y:S02]  /*0df0*/  UIMAD UR7, UR7, UR9, URZ ;  /* 0x00000009070772a4 */ /* 0x000fe4000f8e023f */
[----:B------:R-:W-:Y:S02]  /*0e00*/  USHF.R.S32.HI UR6, URZ, 0x7, UR10 ;  /* 0x000000073f067899 */ /* 0x000fe4000801140a */
[----:B------:R-:W-:Y:S01]  /*0e10*/  UIADD3 UR7, UR27, UR7, URZ ;  /* 0x000000071b077290 */ /* 0x000fe2000fffe03f */
[----:B0-----:R-:W-:-:S04]  /*0e20*/  @P3 IMAD.WIDE.U32 R8, R9, UR20, R4 ;  /* 0x0000001409083c25 */ /* 0x001fc8000f8e0004 */
[----:B------:R-:W-:Y:S02]  /*0e30*/  @P3 IMAD.MOV.U32 R12, RZ, RZ, R8 ;  /* 0x000000ffff0c3224 */ /* 0x000fe400078e0008 */
[----:B-1----:R-:W-:-:S04]  /*0e40*/  @!P3 IMAD.WIDE.U32 R6, R4, R11, R6 ;  /* 0x0000000b0406b225 */ /* 0x002fc800078e0006 */
[----:B------:R-:W-:Y:S02]  /*0e50*/  @P3 IMAD.MOV.U32 R11, RZ, RZ, RZ ;  /* 0x000000ffff0b3224 */ /* 0x000fe400078e00ff */
[----:B------:R-:W-:Y:S02]  /*0e60*/  @!P3 IMAD.MOV.U32 R12, RZ, RZ, R6 ;  /* 0x000000ffff0cb224 */ /* 0x000fe400078e0006 */
[----:B------:R-:W-:Y:S02]  /*0e70*/  @P3 IMAD.IADD R10, R9, 0x1, R11 ;  /* 0x00000001090a3824 */ /* 0x000fe400078e020b */
[----:B------:R-:W-:Y:S01]  /*0e80*/  @!P3 IMAD.MOV.U32 R10, RZ, RZ, R7 ;  /* 0x000000ffff0ab224 */ /* 0x000fe200078e0007 */
[----:B------:R0:W-:Y:S03]  /*0e90*/  STL [R1+0x10], R12 ;  /* 0x0000100c01007387 */ /* 0x0001e60000100800 */
[----:B------:R-:W-:Y:S01]  /*0ea0*/  IMAD.MOV.U32 R16, RZ, RZ, R10 ;  /* 0x000000ffff107224 */ /* 0x000fe200078e000a */
[----:B------:R0:W-:Y:S01]  /*0eb0*/  STL [R1+0xc], R10 ;  /* 0x00000c0a01007387 */ /* 0x0001e20000100800 */
[----:B------:R-:W-:Y:S05]  /*0ec0*/  @P0 BRA `(.L_x_11) ;  /* 0x0000000000280947 */ /* 0x000fea0003800000 */
[----:B0-----:R-:W-:Y:S01]  /*0ed0*/  IADD3 R12, P0, R12, UR26, RZ ;  /* 0x0000001a0c0c7c10 */ /* 0x001fe2000ff1e0ff */
[----:B------:R-:W-:Y:S02]  /*0ee0*/  UISETP.GE.U32.AND UP0, UPT, UR6, 0x6, UPT ;  /* 0x000000060600788c */ /* 0x000fe4000bf06070 */
[----:B------:R-:W-:Y:S01]  /*0ef0*/  UIMAD.WIDE.U32 UR10, UR6, -0x55555555, URZ ;  /* 0xaaaaaaab060a78a5 */ /* 0x000fe2000f8e003f */
[----:B------:R-:W-:Y:S01]  /*0f00*/  IADD3.X R16, R16, UR7, RZ, P0, !PT ;  /* 0x0000000710107c10 */ /* 0x000fe200087fe4ff */
[----:B------:R1:W-:Y:S01]  /*0f10*/  STL [R1+0x10], R12 ;  /* 0x0000100c01007387 */ /* 0x0003e20000100800 */
[----:B------:R-:W-:Y:S01]  /*0f20*/  UMOV UR4, URZ ;  /* 0x0000003f00047c82 */ /* 0x000fe20008000000 */
[----:B------:R-:W-:Y:S02]  /*0f30*/  USHF.R.U32.HI UR10, URZ, 0x2, UR11 ;  /* 0x000000023f0a7899 */ /* 0x000fe4000801160b */
[----:B------:R1:W-:Y:S02]  /*0f40*/  STL [R1+0xc], R16 ;  /* 0x00000c1001007387 */ /* 0x0003e40000100800 */
[----:B------:R-:W-:-:S02]  /*0f50*/  UIMAD UR17, UR10, -0x6, UR6 ;  /* 0xfffffffa0a1178a4 */ /* 0x000fc4000f8e0206 */
[----:B------:R-:W-:-:S12]  /*0f60*/  @UP0 ULOP3.LUT UR4, UR10, 0x1, URZ, 0xc0, !UPT ;  /* 0x000000010a040892 */ /* 0x000fd8000f8ec03f */
.L_x_11:
[----:B------:R-:W-:Y:S01]  /*0f70*/  IMAD.MOV.U32 R8, RZ, RZ, -0x1 ;  /* 0xffffffffff087424 */ /* 0x000fe200078e00ff */
[----:B------:R-:W-:Y:S01]  /*0f80*/  ISETP.GE.U32.AND P0, PT, R12, UR12, PT ;  /* 0x0000000c0c007c0c */ /* 0x000fe2000bf06070 */
[----:B------:R-:W-:Y:S01]  /*0f90*/  IMAD.MOV.U32 R6, RZ, RZ, -0x1 ;  /* 0xffffffffff067424 */ /* 0x000fe200078e00ff */
[----:B------:R-:W-:Y:S01]  /*0fa0*/  PRMT R0, RZ, 0x7610, R0 ;  /* 0x00007610ff007816 */ /* 0x000fe20000000000 */
[----:B------:R-:W-:Y:S01]  /*0fb0*/  IMAD.MOV.U32 R7, RZ, RZ, -0x1 ;  /* 0xffffffffff077424 */ /* 0x000fe200078e00ff */
[----:B------:R2:W-:Y:S01]  /*0fc0*/  STL [R1+0x14], R8 ;  /* 0x0000140801007387 */ /* 0x0005e20000100800 */
[----:B------:R-:W-:-:S03]  /*0fd0*/  ISETP.GE.U32.AND.EX P0, PT, R16, UR13, PT, P0 ;  /* 0x0000000d10007c0c */ /* 0x000fc6000bf06100 */
[----:B------:R2:W-:Y:S04]  /*0fe0*/  STL [R1+0x4], R6 ;  /* 0x0000040601007387 */ /* 0x0005e80000100800 */
[----:B------:R2:W-:Y:S06]  /*0ff0*/  STL [R1+0x18], R7 ;  /* 0x0000180701007387 */ /* 0x0005ec0000100800 */
[----:B------:R-:W-:Y:S05]  /*1000*/  @P0 BRA `(.L_x_12) ;  /* 0x0000000400380947 */ /* 0x000fea0003800000 */
[----:B------:R-:W3:Y:S01]  /*1010*/  LDC.64 R20, c[0x0][0x628] ;  /* 0x00018a00ff147b82 */ /* 0x000ee20000000a00 */
[----:B--2---:R-:W-:Y:S02]  /*1020*/  IMAD.MOV.U32 R6, RZ, RZ, R12 ;  /* 0x000000ffff067224 */ /* 0x004fe400078e000c */
[----:B------:R-:W-:-:S05]  /*1030*/  IMAD.MOV.U32 R7, RZ, RZ, R16 ;  /* 0x000000ffff077224 */ /* 0x000fca00078e0010 */
[----:B------:R-:W2:Y:S08]  /*1040*/  LDC R0, c[0x0][0x630] ;  /* 0x00018c00ff007b82 */ /* 0x000eb00000000800 */
[----:B------:R-:W4:Y:S01]  /*1050*/  LDC.64 R22, c[0x0][0x620] ;  /* 0x00018800ff167b82 */ /* 0x000f220000000a00 */
[----:B---3--:R-:W-:-:S04]  /*1060*/  ISETP.NE.U32.AND P0, PT, R20, RZ, PT ;  /* 0x000000ff1400720c */ /* 0x008fc80003f05070 */
[----:B------:R-:W-:-:S13]  /*1070*/  ISETP.NE.AND.EX P0, PT, R21, RZ, PT, P0 ;  /* 0x000000ff1500720c */ /* 0x000fda0003f05300 */
[----:B--2-4-:R-:W-:Y:S05]  /*1080*/  @!P0 BRA `(.L_x_13) ;  /* 0x0000000000288947 */ /* 0x014fea0003800000 */
[----:B------:R-:W2:Y:S02]  /*1090*/  LDC R11, c[0x0][0x634] ;  /* 0x00018d00ff0b7b82 */ /* 0x000ea40000000800 */
[----:B--2---:R-:W-:-:S05]  /*10a0*/  IADD3 R11, P0, R12, R11, RZ ;  /* 0x0000000b0c0b7210 */ /* 0x004fca0007f1e0ff */
[----:B------:R-:W-:-:S04]  /*10b0*/  IMAD.X R17, RZ, RZ, R16, P0 ;  /* 0x000000ffff117224 */ /* 0x000fc800000e0610 */
[----:B------:R-:W-:-:S04]  /*10c0*/  IMAD.WIDE.U32 R6, R17, R20, RZ ;  /* 0x0000001411067225 */ /* 0x000fc800078e00ff */
[----:B------:R-:W-:-:S04]  /*10d0*/  IMAD.WIDE.U32 R8, P0, R11, R21, R6 ;  /* 0x000000150b087225 */ /* 0x000fc80007800006 */
[----:B------:R-:W-:-:S04]  /*10e0*/  IMAD.WIDE.U32 R6, R11, R20, RZ ;  /* 0x000000140b067225 */ /* 0x000fc800078e00ff */
[----:B------:R-:W-:Y:S01]  /*10f0*/  IMAD.X R11, RZ, RZ, RZ, P0 ;  /* 0x000000ffff0b7224 */ /* 0x000fe200000e06ff */
[----:B------:R-:W-:Y:S01]  /*1100*/  IADD3 RZ, P0, R7, R8, RZ ;  /* 0x0000000807ff7210 */ /* 0x000fe20007f1e0ff */
[----:B0-----:R-:W-:-:S04]  /*1110*/  IMAD.MOV.U32 R10, RZ, RZ, R9 ;  /* 0x000000ffff0a7224 */ /* 0x001fc800078e0009 */
[----:B------:R-:W-:-:S08]  /*1120*/  IMAD.WIDE.U32.X R6, R17, R21, R10, P0 ;  /* 0x0000001511067225 */ /* 0x000fd000000e040a */
.L_x_13:
[----:B------:R-:W2:Y:S01]  /*1130*/  LDC.64 R24, c[0x0][0x640] ;  /* 0x00019000ff187b82 */ /* 0x000ea20000000a00 */
[-CC-:B------:R-:W-:Y:S01]  /*1140*/  SHF.R.U64 R27, R6, R0.reuse, R7.reuse ;  /* 0x00000000061b7219 */ /* 0x180fe20000001207 */
[----:B------:R-:W-:Y:S01]  /*1150*/  IMAD.MOV.U32 R6, RZ, RZ, R12 ;  /* 0x000000ffff067224 */ /* 0x000fe200078e000c */
[----:B------:R-:W-:Y:S02]  /*1160*/  SHF.R.U32.HI R0, RZ, R0, R7 ;  /* 0x00000000ff007219 */ /* 0x000fe40000011607 */
[----:B------:R-:W-:-:S03]  /*1170*/  IADD3 R9, P0, RZ, -R27, RZ ;  /* 0x8000001bff097210 */ /* 0x000fc60007f1e0ff */
[----:B------:R-:W1:Y:S02]  /*1180*/  LDC R8, c[0x0][0x618] ;  /* 0x00018600ff087b82 */ /* 0x000e640000000800 */
[----:B------:R-:W-:-:S04]  /*1190*/  IMAD.X R7, RZ, RZ, ~R0, P0 ;  /* 0x000000ffff077224 */ /* 0x000fc800000e0e00 */
[-C--:B------:R-:W-:Y:S02]  /*11a0*/  IMAD R0, R7, R22.reuse, RZ ;  /* 0x0000001607007224 */ /* 0x080fe400078e02ff */
[----:B0-----:R-:W0:Y:S01]  /*11b0*/  LDC R10, c[0x0][0x608] ;  /* 0x00018200ff0a7b82 */ /* 0x001e220000000800 */
[----:B------:R-:W-:Y:S02]  /*11c0*/  IMAD.MOV.U32 R7, RZ, RZ, R16 ;  /* 0x000000ffff077224 */ /* 0x000fe400078e0010 */
[----:B------:R-:W-:-:S05]  /*11d0*/  IMAD.WIDE.U32 R6, R9, R22, R6 ;  /* 0x0000001609067225 */ /* 0x000fca00078e0006 */
[----:B------:R-:W3:Y:S01]  /*11e0*/  LDC R21, c[0x0][0x658] ;  /* 0x00019600ff157b82 */ /* 0x000ee20000000800 */
[----:B------:R-:W-:Y:S01]  /*11f0*/  IMAD R9, R9, R23, R0 ;  /* 0x0000001709097224 */ /* 0x000fe200078e0200 */
[----:B--2---:R-:W-:Y:S01]  /*1200*/  ISETP.NE.U32.AND P0, PT, R24, RZ, PT ;  /* 0x000000ff1800720c */ /* 0x004fe20003f05070 */
[----:B------:R-:W-:Y:S02]  /*1210*/  IMAD.MOV.U32 R0, RZ, RZ, -0x1 ;  /* 0xffffffffff007424 */ /* 0x000fe400078e00ff */
[----:B------:R-:W-:Y:S01]  /*1220*/  IMAD.IADD R7, R7, 0x1, R9 ;  /* 0x0000000107077824 */ /* 0x000fe200078e0209 */
[----:B------:R-:W-:Y:S01]  /*1230*/  ISETP.NE.AND.EX P0, PT, R25, RZ, PT, P0 ;  /* 0x000000ff1900720c */ /* 0x000fe20003f05300 */
[----:B------:R-:W-:Y:S01]  /*1240*/  IMAD.MOV.U32 R22, RZ, RZ, 0x1 ;  /* 0x00000001ff167424 */ /* 0x000fe200078e00ff */
[----:B------:R-:W2:Y:S02]  /*1250*/  LDC R19, c[0x0][0x600] ;  /* 0x00018000ff137b82 */ /* 0x000ea40000000800 */
[----:B-1----:R-:W-:-:S02]  /*1260*/  SHF.R.U64 R16, R6, R8, R7 ;  /* 0x0000000806107219 */ /* 0x002fc40000001207 */
[----:B------:R-:W-:-:S04]  /*1270*/  SHF.R.U32.HI R7, RZ, R8, R7 ;  /* 0x00000008ff077219 */ /* 0x000fc80000011607 */
[----:B------:R-:W1:Y:S01]  /*1280*/  LDC R20, c[0x0][0x648] ;  /* 0x00019200ff147b82 */ /* 0x000e620000000800 */
[-CC-:B0-----:R-:W-:Y:S02]  /*1290*/  SHF.R.U64 R29, R16, R10.reuse, R7.reuse ;  /* 0x0000000a101d7219 */ /* 0x181fe40000001207 */
[----:B------:R-:W-:-:S05]  /*12a0*/  SHF.R.U32.HI R6, RZ, R10, R7 ;  /* 0x0000000aff067219 */ /* 0x000fca0000011607 */
[----:B------:R-:W0:Y:S01]  /*12b0*/  LDC R23, c[0x0][0x638] ;  /* 0x00018e00ff177b82 */ /* 0x000e220000000800 */
[-CC-:B---3--:R-:W-:Y:S02]  /*12c0*/  SHF.R.U64 R28, R29, R21.reuse, R6.reuse ;  /* 0x000000151d1c7219 */ /* 0x188fe40000001206 */
[-C--:B------:R-:W-:Y:S02]  /*12d0*/  SHF.L.U32 R0, R0, R21.reuse, RZ ;  /* 0x0000001500007219 */ /* 0x080fe400000006ff */
[----:B------:R-:W-:Y:S01]  /*12e0*/  SHF.R.U32.HI R7, RZ, R21, R6 ;  /* 0x00000015ff077219 */ /* 0x000fe20000011606 */
[----:B------:R-:W-:Y:S01]  /*12f0*/  IMAD.MOV.U32 R6, RZ, RZ, R28 ;  /* 0x000000ffff067224 */ /* 0x000fe200078e001c */
[----:B------:R-:W-:Y:S01]  /*1300*/  LOP3.LUT R12, RZ, R0, RZ, 0x33, !PT ;  /* 0x00000000ff0c7212 */ /* 0x000fe200078e33ff */
[----:B------:R-:W3:Y:S01]  /*1310*/  LDC R26, c[0x0][0x610] ;  /* 0x00018400ff1a7b82 */ /* 0x000ee20000000800 */
[----:B------:R-:W-:Y:S05]  /*1320*/  @!P0 BRA `(.L_x_14) ;  /* 0x0000000000288947 */ /* 0x000fea0003800000 */
[----:B------:R-:W4:Y:S02]  /*1330*/  LDC R11, c[0x0][0x64c] ;  /* 0x00019300ff0b7b82 */ /* 0x000f240000000800 */
[----:B----4-:R-:W-:-:S05]  /*1340*/  IADD3 R11, P0, R28, R11, RZ ;  /* 0x0000000b1c0b7210 */ /* 0x010fca0007f1e0ff */
[----:B------:R-:W-:-:S04]  /*1350*/  IMAD.X R17, RZ, RZ, R7, P0 ;  /* 0x000000ffff117224 */ /* 0x000fc800000e0607 */
[----:B------:R-:W-:-:S04]  /*1360*/  IMAD.WIDE.U32 R6, R17, R24, RZ ;  /* 0x0000001811067225 */ /* 0x000fc800078e00ff */
[----:B------:R-:W-:-:S04]  /*1370*/  IMAD.WIDE.U32 R8, P0, R11, R25, R6 ;  /* 0x000000190b087225 */ /* 0x000fc80007800006 */
[----:B------:R-:W-:-:S04]  /*1380*/  IMAD.WIDE.U32 R6, R11, R24, RZ ;  /* 0x000000180b067225 */ /* 0x000fc800078e00ff */
[----:B------:R-:W-:Y:S01]  /*1390*/  IMAD.X R11, RZ, RZ, RZ, P0 ;  /* 0x000000ffff0b7224 */ /* 0x000fe200000e06ff */
[----:B------:R-:W-:Y:S01]  /*13a0*/  IADD3 RZ, P0, R7, R8, RZ ;  /* 0x0000000807ff7210 */ /* 0x000fe20007f1e0ff */
[----:B------:R-:W-:-:S04]  /*13b0*/  IMAD.MOV.U32 R10, RZ, RZ, R9 ;  /* 0x000000ffff0a7224 */ /* 0x000fc800078e0009 */
[----:B------:R-:W-:-:S08]  /*13c0*/  IMAD.WIDE.U32.X R6, R17, R25, R10, P0 ;  /* 0x0000001911067225 */ /* 0x000fd000000e040a */
.L_x_14:
[----:B-1----:R-:W-:Y:S01]  /*13d0*/  SHF.R.U64 R6, R6, R20, R7 ;  /* 0x0000001406067219 */ /* 0x002fe20000001207 */
[----:B--2---:R-:W-:Y:S01]  /*13e0*/  VIADD R7, R19, 0xffffffff ;  /* 0xffffffff13077836 */ /* 0x004fe20000000000 */
[----:B------:R-:W-:Y:S01]  /*13f0*/  SHF.L.U32 R0, R22, R21, RZ ;  /* 0x0000001516007219 */ /* 0x000fe200000006ff */
[----:B------:R-:W-:Y:S01]  /*1400*/  @P3 IMAD R14, R15, R18, R4 ;  /* 0x000000120f0e3224 */ /* 0x000fe200078e0204 */
[----:B------:R-:W-:Y:S01]  /*1410*/  LOP3.LUT R5, R29, R12, RZ, 0xc0, !PT ;  /* 0x0000000c1d057212 */ /* 0x000fe200078ec0ff */
[----:B------:R-:W-:Y:S01]  /*1420*/  IMAD.MOV R8, RZ, RZ, -R6 ;  /* 0x000000ffff087224 */ /* 0x000fe200078e0a06 */
[----:B------:R-:W-:-:S03]  /*1430*/  LOP3.LUT R7, R16, R7, RZ, 0xc0, !PT ;  /* 0x0000000710077212 */ /* 0x000fc600078ec0ff */
[----:B------:R-:W-:Y:S02]  /*1440*/  IMAD R5, R0, R6, R5 ;  /* 0x0000000600057224 */ /* 0x000fe400078e0205 */
[----:B0-----:R-:W-:Y:S02]  /*1450*/  IMAD R0, R8, R23, R28 ;  /* 0x0000001708007224 */ /* 0x001fe400078e021c */
[----:B---3--:R-:W-:Y:S02]  /*1460*/  IMAD R4, R5, R26, R14 ;  /* 0x0000001a05047224 */ /* 0x008fe400078e020e */
[----:B------:R-:W-:Y:S02]  /*1470*/  IMAD.MOV.U32 R6, RZ, RZ, 0x1 ;  /* 0x00000001ff067424 */ /* 0x000fe400078e00ff */
[----:B------:R-:W-:-:S03]  /*1480*/  IMAD R5, R0, R19, R7 ;  /* 0x0000001300057224 */ /* 0x000fc600078e0207 */
[----:B------:R-:W-:Y:S02]  /*1490*/  PRMT R0, R6, 0x7610, R0 ;  /* 0x0000761006007816 */ /* 0x000fe40000000000 */
[----:B------:R-:W-:Y:S02]  /*14a0*/  SEL R6, R5, R4, !P3 ;  /* 0x0000000405067207 */ /* 0x000fe40005800000 */
[----:B------:R-:W-:-:S03]  /*14b0*/  SEL R4, R4, R5, !P3 ;  /* 0x0000000504047207 */ /* 0x000fc60005800000 */
[----:B------:R3:W-:Y:S04]  /*14c0*/  STL [R1+0x18], R6 ;  /* 0x0000180601007387 */ /* 0x0007e80000100800 */
[----:B------:R3:W-:Y:S04]  /*14d0*/  STL [R1+0x4], R27 ;  /* 0x0000041b01007387 */ /* 0x0007e80000100800 */
[----:B------:R3:W-:Y:S02]  /*14e0*/  STL [R1+0x14], R4 ;  /* 0x0000140401007387 */ /* 0x0007e40000100800 */
.L_x_12:
[----:B------:R-:W-:Y:S05]  /*14f0*/  @!P1 BRA `(.L_x_15) ;  /* 0x00000000000c9947 */ /* 0x000fea0003800000 */
[----:B------:R-:W-:Y:S01]  /*1500*/  UCGABAR_WAIT ;  /* 0x0000000000007dc7 */ /* 0x000fe20008000000 */
[----:B------:R-:W-:Y:S01]  /*1510*/  CCTL.IVALL ;  /* 0x00000000ff00798f */ /* 0x000fe20002000000 */
[----:B------:R-:W-:Y:S05]  /*1520*/  BRA `(.L_x_16) ;  /* 0x0000000000047947 */ /* 0x000fea0003800000 */
.L_x_15:
[----:B------:R-:W-:Y:S06]  /*1530*/  BAR.SYNC.DEFER_BLOCKING 0x0 ;  /* 0x0000000000007b1d */ /* 0x000fec0000010000 */
.L_x_16:
[----:B------:R-:W-:Y:S05]  /*1540*/  @!P2 BRA `(.L_x_17) ;  /* 0x000000c40044a947 */ /* 0x000fea0003800000 */
[----:B------:R-:W-:-:S06]  /*1550*/  UISETP.GT.U32.AND UP0, UPT, UR15, 0x1, UPT ;  /* 0x000000010f00788c */ /* 0x000fcc000bf04070 */
[----:B------:R-:W-:-:S13]  /*1560*/  PLOP3.LUT P0, PT, PT, PT, UP0, 0x80, 0x0 ;  /* 0x000000000000781c */ /* 0x000fda0003f0f008 */
[----:B------:R-:W-:Y:S05]  /*1570*/  @P0 EXIT ;  /* 0x000000000000094d */ /* 0x000fea0003800000 */
.L_x_18:
[----:B------:R-:W-:-:S08]  /*1580*/  NOP ;  /* 0x0000000000007918 */ /* 0x000fd00000000000 */
[----:B------:R-:W4:Y:S02]  /*1590*/  USETMAXREG.TRY_ALLOC.CTAPOOL UP0, 0xe8 ;  /* 0x000000e8000079c8 */ /* 0x000f240008000600 */
[----:B----4-:R-:W-:-:S13]  /*15a0*/  PLOP3.LUT P0, PT, PT, PT, UP0, 0x80, 0x0 ;  /* 0x000000000000781c */ /* 0x010fda0003f0f008 */
[----:B------:R-:W-:Y:S05]  /*15b0*/  @!P0 BRA `(.L_x_18) ;  /* 0xfffffffc00f08947 */ /* 0x000fea000383ffff */
[----:B------:R-:W-:-:S13]  /*15c0*/  LOP3.LUT P0, RZ, R0, 0xff, RZ, 0xc0, !PT ;  /* 0x000000ff00ff7812 */ /* 0x000fda000780c0ff */
[----:B------:R-:W-:Y:S05]  /*15d0*/  @!P0 EXIT ;  /* 0x000000000000894d */ /* 0x000fea0003800000 */
[----:B------:R-:W4:Y:S01]  /*15e0*/  S2UR UR11, SR_CgaCtaId ;  /* 0x00000000000b79c3 */ /* 0x000f220000008800 */
[CC--:B------:R-:W-:Y:S01]  /*15f0*/  LEA.HI R0, R13.reuse, R2.reuse, RZ, 0x2 ;  /* 0x000000020d007211 */ /* 0x0c0fe200078f10ff */
[----:B------:R-:W-:Y:S01]  /*1600*/  UIADD3 UR15, UR14, -0x1, URZ ;  /* 0xffffffff0e0f7890 */ /* 0x000fe2000fffe03f */
[----:B------:R-:W-:Y:S01]  /*1610*/  LEA.HI R13, R13, R2, RZ, 0x5 ;  /* 0x000000020d0d7211 */ /* 0x000fe200078f28ff */
[----:B------:R-:W-:Y:S01]  /*1620*/  UMOV UR10, 0x400 ;  /* 0x00000400000a7882 */ /* 0x000fe20000000000 */
[--C-:B------:R-:W-:Y:S01]  /*1630*/  SHF.R.S32.HI R228, RZ, 0x2, R0.reuse ;  /* 0x00000002ffe47819 */ /* 0x100fe20000011400 */
[----:B------:R-:W-:Y:S01]  /*1640*/  UISETP.LT.AND UP0, UPT, UR6, 0x1, UPT ;  /* 0x000000010600788c */ /* 0x000fe2000bf01270 */
[----:B------:R-:W-:Y:S01]  /*1650*/  SHF.R.S32.HI R3, RZ, 0x1f, R0 ;  /* 0x0000001fff037819 */ /* 0x000fe20000011400 */
[----:B------:R-:W-:Y:S01]  /*1660*/  USHF.L.U32 UR13, UR15, 0x3, URZ ;  /* 0x000000030f0d7899 */ /* 0x000fe2000800063f */
[----:B------:R-:W-:Y:S01]  /*1670*/  SHF.R.S32.HI R13, RZ, 0x5, R13 ;  /* 0x00000005ff0d7819 */ /* 0x000fe2000001140d */
[----:B------:R-:W-:Y:S01]  /*1680*/  USEL UR12, UR6, 0x1, UP0 ;  /* 0x00000001060c7887 */ /* 0x000fe20008000000 */
[----:B------:R-:W-:Y:S01]  /*1690*/  LEA.HI R3, R3, R228, RZ, 0x3 ;  /* 0x000000e403037211 */ /* 0x000fe200078f18ff */
[----:B------:R-:W-:Y:S01]  /*16a0*/  ULOP3.LUT UR16, UR13, 0x8, URZ, 0xc0, !UPT ;  /* 0x000000080d107892 */ /* 0x000fe2000f8ec03f */
[----:B------:R-:W-:-:S02]  /*16b0*/  ULDC UR20, c[0x0][0x284] ;  /* 0x0000a10000147ab9 */ /* 0x000fc40000000800 */
[----:B------:R-:W-:Y:S01]  /*16c0*/  LOP3.LUT R3, R3, 0xfffffff8, RZ, 0xc0, !PT ;  /* 0xfffffff803037812 */ /* 0x000fe200078ec0ff */
[----:B------:R-:W-:Y:S02]  /*16d0*/  UISETP.NE.AND UP0, UPT, UR15, URZ, UPT ;  /* 0x0000003f0f00728c */ /* 0x000fe4000bf05270 */
[----:B------:R-:W-:Y:S02]  /*16e0*/  ULOP3.LUT UR15, UR16, 0x8, URZ, 0x3c, !UPT ;  /* 0x00000008100f7892 */ /* 0x000fe4000f8e3c3f */
[----:B------:R-:W-:Y:S01]  /*16f0*/  IMAD.IADD R228, R228, 0x1, -R3 ;  /* 0x00000001e4e47824 */ /* 0x000fe200078e0a03 */
[----:B------:R-:W-:Y:S01]  /*1700*/  LOP3.LUT R3, R0, 0xfffffffc, RZ, 0xc0, !PT ;  /* 0xfffffffc00037812 */ /* 0x000fe200078ec0ff */
[----:B------:R-:W-:Y:S02]  /*1710*/  ULOP3.LUT UR8, UR5, 0x1, URZ, 0xfc, !UPT ;  /* 0x0000000105087892 */ /* 0x000fe4000f8efc3f */
[----:B----4-:R-:W-:Y:S01]  /*1720*/  ULEA UR10, UR11, UR10, 0x18 ;  /* 0x0000000a0b0a7291 */ /* 0x010fe2000f8ec03f */
[--C-:B------:R-:W-:Y:S01]  /*1730*/  SHF.R.S32.HI R229, RZ, 0x1f, R228.reuse ;  /* 0x0000001fffe57819 */ /* 0x100fe200000114e4 */
[C-C-:B------:R-:W-:Y:S01]  /*1740*/  IMAD R227, R13.reuse, -0x10, -R228.reuse ;  /* 0xfffffff00de37824 */ /* 0x140fe200078e0ae4 */
[----:B------:R-:W-:Y:S01]  /*1750*/  USHF.L.U32 UR9, UR6, 0x1, URZ ;  /* 0x0000000106097899 */ /* 0x000fe2000800063f */
[----:B------:R-:W-:Y:S01]  /*1760*/  IMAD.IADD R226, R2, 0x1, -R3 ;  /* 0x0000000102e27824 */ /* 0x000fe200078e0a03 */
[----:B------:R-:W-:Y:S01]  /*1770*/  UIADD3 UR11, UR10, 0x70, URZ ;  /* 0x000000700a0b7890 */ /* 0x000fe2000fffe03f */
[----:B------:R-:W-:Y:S01]  /*1780*/  IMAD.WIDE R228, R13, 0x10, R228 ;  /* 0x000000100de47825 */ /* 0x000fe200078e02e4 */
[----:B------:R-:W-:-:S02]  /*1790*/  UIADD3 UR12, -UR12, UR6, URZ ;  /* 0x000000060c0c7290 */ /* 0x000fc4000fffe13f */
[----:B------:R-:W-:Y:S01]  /*17a0*/  USEL UR13, URZ, 0x1, UP0 ;  /* 0x000000013f0d7887 */ /* 0x000fe20008000000 */
[----:B------:R-:W-:Y:S01]  /*17b0*/  VIADD R227, R227, UR20 ;  /* 0x00000014e3e37c36 */ /* 0x000fe20008000000 */
[----:B------:R-:W-:Y:S02]  /*17c0*/  ULEA UR14, UR14, UR11, 0x3 ;  /* 0x0000000b0e0e7291 */ /* 0x000fe4000f8e183f */
[----:B------:R-:W-:-:S12]  /*17d0*/  ULOP3.LUT UR16, UR16, 0x18, URZ, 0x3c, !UPT ;  /* 0x0000001810107892 */ /* 0x000fd8000f8e3c3f */
.L_x_269:
[----:B------:R-:W-:Y:S01]  /*17e0*/  IMAD.U32 R0, RZ, RZ, UR13 ;  /* 0x0000000dff007e24 */ /* 0x000fe2000f8e00ff */
[----:B0-2---:R-:W4:Y:S01]  /*17f0*/  LDC R2, c[0x0][0x28c] ;  /* 0x0000a300ff027b82 */ /* 0x005f220000000800 */
[----:B------:R-:W-:Y:S01]  /*1800*/  UMOV UR24, URZ ;  /* 0x0000003f00187c82 */ /* 0x000fe20008000000 */
[----:B------:R-:W-:Y:S02]  /*1810*/  UMOV UR31, UR17 ;  /* 0x00000011001f7c82 */ /* 0x000fe40008000000 */
[----:B------:R-:W-:-:S04]  /*1820*/  SHF.L.U32 R0, R0, 0x1f, RZ ;  /* 0x0000001f00007819 */ /* 0x000fc800000006ff */
[----:B------:R-:W5:Y:S01]  /*1830*/  SYNCS.PHASECHK.TRANS64.TRYWAIT P0, [UR14+-0x8], R0 ;  /* 0xfffff800ff0075a7 */ /* 0x000f62000800014e */
[----:B----4-:R-:W-:Y:S01]  /*1840*/  ISETP.GE.AND P1, PT, R2, 0x1, PT ;  /* 0x000000010200780c */ /* 0x010fe20003f26270 */
[----:B-1-3-5:R-:W-:-:S12]  /*1850*/  @!P0 BRA `(.L_x_19) ;  /* 0x000000d400048947 */ /* 0x02afd80003800000 */
.L_x_293:
[----:B------:R-:W-:Y:S01]  /*1860*/  UMOV UR30, UR4 ;  /* 0x00000004001e7c82 */ /* 0x000fe20008000000 */
[----:B------:R-:W-:Y:S01]  /*1870*/  UMOV UR20, URZ ;  /* 0x0000003f00147c82 */ /* 0x000fe20008000000 */
[----:B------:R-:W-:Y:S01]  /*1880*/  UMOV UR21, URZ ;  /* 0x0000003f00157c82 */ /* 0x000fe20008000000 */
[----:B------:R-:W-:Y:S01]  /*1890*/  IMAD.MOV.U32 R224, RZ, RZ, RZ ;  /* 0x000000ffffe07224 */ /* 0x000fe200078e00ff */
[----:B----4-:R-:W-:Y:S01]  /*18a0*/  CS2R R2, SRZ ;  /* 0x0000000000027805 */ /* 0x010fe2000001ff00 */
[----:B------:R-:W-:Y:S01]  /*18b0*/  IMAD.MOV.U32 R0, RZ, RZ, RZ ;  /* 0x000000ffff007224 */ /* 0x000fe200078e00ff */
[----:B---3--:R-:W-:Y:S02]  /*18c0*/  CS2R R4, SRZ ;  /* 0x0000000000047805 */ /* 0x008fe4000001ff00 */
[----:B--2---:R-:W-:Y:S02]  /*18d0*/  CS2R R6, SRZ ;  /* 0x0000000000067805 */ /* 0x004fe4000001ff00 */
[----:B------:R-:W-:-:S02]  /*18e0*/  CS2R R8, SRZ ;  /* 0x0000000000087805 */ /* 0x000fc4000001ff00 */
[----:B0-----:R-:W-:Y:S02]  /*18f0*/  CS2R R10, SRZ ;  /* 0x00000000000a7805 */ /* 0x001fe4000001ff00 */
[----:B-1----:R-:W-:Y:S02]  /*1900*/  CS2R R12, SRZ ;  /* 0x00000000000c7805 */ /* 0x002fe4000001ff00 */
[----:B------:R-:W-:Y:S02]  /*1910*/  CS2R R14, SRZ ;  /* 0x00000000000e7805 */ /* 0x000fe4000001ff00 */
[----:B------:R-:W-:Y:S02]  /*1920*/  CS2R R16, SRZ ;  /* 0x0000000000107805 */ /* 0x000fe4000001ff00 */
[----:B------:R-:W-:Y:S02]  /*1930*/  CS2R R18, SRZ ;  /* 0x0000000000127805 */ /* 0x000fe4000001ff00 */
[----:B------:R-:W-:-:S02]  /*1940*/  CS2R R20, SRZ ;  /* 0x0000000000147805 */ /* 0x000fc4000001ff00 */
[----:B------:R-:W-:Y:S02]  /*1950*/  CS2R R22, SRZ ;  /* 0x0000000000167805 */ /* 0x000fe4000001ff00 */
[----:B------:R-:W-:Y:S02]  /*1960*/  CS2R R136, SRZ ;  /* 0x0000000000887805 */ /* 0x000fe4000001ff00 */
        /* <DEDUP_REMOVED lines=98> */
[----:B------:R-:W-:Y:S01]  /*1f90*/  CS2R R38, SRZ ;  /* 0x0000000000267805 */ /* 0x000fe2000001ff00 */
[----:B------:R-:W-:Y:S06]  /*1fa0*/  @!P1 BRA `(.L_x_20) ;  /* 0x00000014000c9947 */ /* 0x000fec0003800000 */
[----:B------:R-:W-:-:S06]  /*1fb0*/  UISETP.NE.AND UP0, UPT, UR8, 0x3, UPT ;  /* 0x000000030800788c */ /* 0x000fcc000bf05270 */
[----:B------:R-:W-:-:S13]  /*1fc0*/  PLOP3.LUT P1, PT, PT, PT, UP0, 0x80, 0x0 ;  /* 0x000000000000781c */ /* 0x000fda0003f2f008 */
[----:B------:R-:W-:Y:S05]  /*1fd0*/  @!P1 BRA `(.L_x_21) ;  /* 0x0000000000049947 */ /* 0x000fea0003800000 */
[----:B------:R-:W-:Y:S01]  /*1fe0*/  BPT.TRAP 0x1 ;  /* 0x000000040000795c */ /* 0x000fe20000300000 */
.L_x_21:
[----:B------:R-:W-:Y:S01]  /*1ff0*/  ULEA UR20, UR17, UR10, 0x3 ;  /* 0x0000000a11147291 */ /* 0x000fe2000f8e183f */
[----:B------:R-:W-:-:S05]  /*2000*/  IMAD.U32 R0, RZ, RZ, UR4 ;  /* 0x00000004ff007e24 */ /* 0x000fca000f8e00ff */
[----:B------:R-:W-:-:S04]  /*2010*/  SHF.L.U32 R0, R0, 0x1f, RZ ;  /* 0x0000001f00007819 */ /* 0x000fc800000006ff */
[----:B------:R0:W1:Y:S01]  /*2020*/  SYNCS.PHASECHK.TRANS64.TRYWAIT P0, [UR20], R0 ;  /* 0x00000000ff0075a7 */ /* 0x0000620008000154 */
[----:B------:R-:W-:Y:S05]  /*2030*/  @!P1 BRA `(.L_x_22) ;  /* 0x0000000000049947 */ /* 0x000fea0003800000 */
[----:B------:R-:W-:Y:S01]  /*2040*/  BPT.TRAP 0x1 ;  /* 0x000000040000795c */ /* 0x000fe20000300000 */
.L_x_22:
[----:B-1----:R-:W-:Y:S05]  /*2050*/  @P0 BRA `(.L_x_23) ;  /* 0x0000000000080947 */ /* 0x002fea0003800000 */
[----:B------:R-:W1:Y:S02]  /*2060*/  SYNCS.PHASECHK.TRANS64.TRYWAIT P0, [UR20], R0 ;  /* 0x00000000ff0075a7 */ /* 0x000e640008000154 */
[----:B-1----:R-:W-:Y:S05]  /*2070*/  @!P0 BRA `(.L_x_24) ;  /* 0x000000cc00148947 */ /* 0x002fea0003800000 */
.L_x_23:
[----:B------:R-:W-:Y:S01]  /*2080*/  UIADD3 UR20, UR10, 0x180, URZ ;  /* 0x000001800a147890 */ /* 0x000fe2000fffe03f */
[----:B------:R-:W-:Y:S01]  /*2090*/  WARPGROUP.ARRIVE ;  /* 0x00000000000079c5 */ /* 0x000fe20000000000 */
[----:B------:R-:W-:Y:S01]  /*20a0*/  UIADD3 UR21, UR10, 0xc180, URZ ;  /* 0x0000c1800a157890 */ /* 0x000fe2000fffe03f */
[----:B------:R-:W-:Y:S01]  /*20b0*/  IMAD.MOV.U32 R224, RZ, RZ, RZ ;  /* 0x000000ffffe07224 */ /* 0x000fe200078e00ff */
[----:B------:R-:W-:Y:S01]  /*20c0*/  USHF.R.U32.HI UR20, URZ, 0x4, UR20 ;  /* 0x000000043f147899 */ /* 0x000fe20008011614 */
[----:B01----:R-:W-:Y:S01]  /*20d0*/  IMAD.MOV.U32 R0, RZ, RZ, RZ ;  /* 0x000000ffff007224 */ /* 0x003fe200078e00ff */
[----:B------:R-:W-:Y:S01]  /*20e0*/  USHF.R.U32.HI UR21, URZ, 0x4, UR21 ;  /* 0x000000043f157899 */ /* 0x000fe20008011615 */
[----:B------:R-:W-:Y:S01]  /*20f0*/  CS2R R2, SRZ ;  /* 0x0000000000027805 */ /* 0x000fe2000001ff00 */
[----:B------:R-:W-:Y:S01]  /*2100*/  ULOP3.LUT UR20, UR20, 0x3fff, URZ, 0xc0, !UPT ;  /* 0x00003fff14147892 */ /* 0x000fe2000f8ec03f */
[----:B------:R-:W-:Y:S01]  /*2110*/  CS2R R4, SRZ ;  /* 0x0000000000047805 */ /* 0x000fe2000001ff00 */
[----:B------:R-:W-:Y:S01]  /*2120*/  ULOP3.LUT UR21, UR21, 0x3fff, URZ, 0xc0, !UPT ;  /* 0x00003fff15157892 */ /* 0x000fe2000f8ec03f */
[----:B------:R-:W-:Y:S01]  /*2130*/  CS2R R6, SRZ ;  /* 0x0000000000067805 */ /* 0x000fe2000001ff00 */
[----:B------:R-:W-:Y:S01]  /*2140*/  ULOP3.LUT UR20, UR20, 0x10000, URZ, 0xfc, !UPT ;  /* 0x0001000014147892 */ /* 0x000fe2000f8efc3f */
[----:B------:R-:W-:Y:S01]  /*2150*/  CS2R R8, SRZ ;  /* 0x0000000000087805 */ /* 0x000fe2000001ff00 */
[----:B------:R-:W-:Y:S01]  /*2160*/  ULOP3.LUT UR21, UR21, 0x10000, URZ, 0xfc, !UPT ;  /* 0x0001000015157892 */ /* 0x000fe2000f8efc3f */
[----:B------:R-:W-:Y:S01]  /*2170*/  CS2R R10, SRZ ;  /* 0x00000000000a7805 */ /* 0x000fe2000001ff00 */
[----:B------:R-:W-:Y:S01]  /*2180*/  ULEA UR28, UR17, UR20, 0x9 ;  /* 0x00000014111c7291 */ /* 0x000fe2000f8e483f */
[----:B------:R-:W-:Y:S01]  /*2190*/  CS2R R12, SRZ ;  /* 0x00000000000c7805 */ /* 0x000fe2000001ff00 */
[----:B------:R-:W-:Y:S01]  /*21a0*/  UIMAD UR25, UR17, 0x700, UR21 ;  /* 0x00000700111978a4 */ /* 0x000fe2000f8e0215 */
[----:B------:R-:W-:Y:S01]  /*21b0*/  CS2R R14, SRZ ;  /* 0x00000000000e7805 */ /* 0x000fe2000001ff00 */
[----:B------:R-:W-:Y:S01]  /*21c0*/  UMOV UR23, 0x40000040 ;  /* 0x4000004000177882 */ /* 0x000fe20000000000 */
[----:B------:R-:W-:Y:S01]  /*21d0*/  UMOV UR21, 0x40000040 ;  /* 0x4000004000157882 */ /* 0x000fe20000000000 */
[----:B------:R-:W-:Y:S01]  /*21e0*/  UIADD3 UR24, UR25, 0x100, URZ ;  /* 0x0000010019187890 */ /* 0x000fe2000fffe03f */
[----:B------:R-:W-:Y:S01]  /*21f0*/  CS2R R16, SRZ ;  /* 0x0000000000107805 */ /* 0x000fe2000001ff00 */
[----:B------:R-:W-:Y:S01]  /*2200*/  UMOV UR20, UR28 ;  /* 0x0000001c00147c82 */ /* 0x000fe20008000000 */
[----:B------:R-:W-:Y:S01]  /*2210*/  UMOV UR22, UR25 ;  /* 0x0000001900167c82 */ /* 0x000fe20008000000 */
[----:B------:R-:W-:Y:S01]  /*2220*/  UIADD3 UR29, UR25, 0x200, URZ ;  /* 0x00000200191d7890 */ /* 0x000fe2000fffe03f */
[----:B------:R-:W-:Y:S01]  /*2230*/  QGMMA.64x32x32.F32.E4M3.E4M3 R120, gdesc[UR20], RZ, !UPT ;  /* 0x00600000147879f3 */ /* 0x000fe2000c7008ff */
[----:B------:R-:W-:Y:S01]  /*2240*/  UMOV UR23, 0x40000040 ;  /* 0x4000004000177882 */ /* 0x000fe20000000000 */
        /* <DEDUP_REMOVED lines=23> */
[----:B------:R-:W-:Y:S01]  /*23c0*/  UIADD3 UR20, UR28, 0x2, URZ ;  /* 0x000000021c147890 */ /* 0x000fe2000fffe03f */
[----:B------:R-:W-:Y:S01]  /*23d0*/  CS2R R18, SRZ ;  /* 0x0000000000127805 */ /* 0x000fe2000001ff00 */
[----:B------:R-:W-:Y:S01]  /*23e0*/  UIADD3 UR22, UR25, 0x2, URZ ;  /* 0x0000000219167890 */ /* 0x000fe2000fffe03f */
[----:B------:R-:W-:Y:S01]  /*23f0*/  CS2R R20, SRZ ;  /* 0x0000000000147805 */ /* 0x000fe2000001ff00 */
[----:B------:R-:W-:Y:S01]  /*2400*/  UMOV UR21, 0x40000040 ;  /* 0x4000004000157882 */ /* 0x000fe20000000000 */
[----:B------:R-:W-:Y:S01]  /*2410*/  UMOV UR23, 0x40000040 ;  /* 0x4000004000177882 */ /* 0x000fe20000000000 */
[----:B------:R-:W-:Y:S01]  /*2420*/  UMOV UR24, 0x4 ;  /* 0x0000000400187882 */ /* 0x000fe20000000000 */
        /* <DEDUP_REMOVED lines=27> */
[----:B------:R-:W-:Y:S01]  /*25e0*/  CS2R R188, SRZ ;  /* 0x0000000000bc7805 */ /* 0x000fe2000001ff00 */
[----:B------:R-:W-:Y:S01]  /*25f0*/  QGMMA.64x32x32.F32.E4M3.E4M3 R120, gdesc[UR20], R120 ;  /* 0x00600000147879f3 */ /* 0x000fe20008700878 */
[----:B------:R-:W-:Y:S01]  /*2600*/  UMOV UR22, UR29 ;  /* 0x0000001d00167c82 */ /* 0x000fe20008000000 */
[----:B------:R-:W-:Y:S01]  /*2610*/  UMOV UR23, 0x40000040 ;  /* 0x4000004000177882 */ /* 0x000fe20000000000 */
[----:B------:R-:W-:Y:S01]  /*2620*/  UIADD3 UR29, UR25, 0x302, URZ ;  /* 0x00000302191d7890 */ /* 0x000fe2000fffe03f */
[----:B------:R-:W-:Y:S01]  /*2630*/  QGMMA.64x32x32.F32.E4M3.E4M3 R104, gdesc[UR20], R104 ;  /* 0x00600000146879f3 */ /* 0x000fe20008700868 */
[----:B------:R-:W-:Y:S01]  /*2640*/  UMOV UR22, UR30 ;  /* 0x0000001e00167c82 */ /* 0x000fe20008000000 */
[----:B------:R-:W-:Y:S01]  /*2650*/  UMOV UR23, 0x40000040 ;  /* 0x4000004000177882 */ /* 0x000fe20000000000 */
[----:B------:R-:W-:Y:S01]  /*2660*/  UIADD3 UR30, UR25, 0x402, URZ ;  /* 0x00000402191e7890 */ /* 0x000fe2000fffe03f */
[----:B------:R-:W-:Y:S01]  /*2670*/  QGMMA.64x32x32.F32.E4M3.E4M3 R88, gdesc[UR20], R88 ;  /* 0x00600000145879f3 */ /* 0x000fe20008700858 */
[----:B------:R-:W-:Y:S01]  /*2680*/  UMOV UR23, 0x40000040 ;  /* 0x4000004000177882 */ /* 0x000fe20000000000 */
[----:B------:R-:W-:Y:S01]  /*2690*/  UMOV UR22, UR29 ;  /* 0x0000001d00167c82 */ /* 0x000fe20008000000 */
        /* <DEDUP_REMOVED lines=14> */
[----:B------:R-:W-:Y:S01]  /*2780*/  UIADD3 UR20, UR28, 0x4, URZ ;  /* 0x000000041c147890 */ /* 0x000fe2000fffe03f */
[----:B------:R-:W-:Y:S01]  /*2790*/  CS2R R190, SRZ ;  /* 0x0000000000be7805 */ /* 0x000fe2000001ff00 */
[----:B------:R-:W-:Y:S01]  /*27a0*/  UIADD3 UR22, UR25, 0x4, URZ ;  /* 0x0000000419167890 */ /* 0x000fe2000fffe03f */
[----:B------:R-:W-:Y:S01]  /*27b0*/  CS2R R192, SRZ ;  /* 0x0000000000c07805 */ /* 0x000fe2000001ff00 */
        /* <DEDUP_REMOVED lines=39> */
[----:B------:R-:W-:-:S02]  /*2a30*/  UMOV UR22, UR30 ;  /* 0x0000001e00167c82 */ /* 0x000fc40008000000 */
[----:B------:R-:W-:Y:S01]  /*2a40*/  QGMMA.64x32x32.F32.E4M3.E4M3 R24, gdesc[UR20], R24 ;  /* 0x00600000141879f3 */ /* 0x000fe20008700818 */
[----:B------:R-:W-:Y:S02]  /*2a50*/  UIADD3 UR20, UR28, 0x6, URZ ;  /* 0x000000061c147890 */ /* 0x000fe4000fffe03f */
[----:B------:R-:W-:Y:S02]  /*2a60*/  UIADD3 UR22, UR25, 0x6, URZ ;  /* 0x0000000619167890 */ /* 0x000fe4000fffe03f */
[----:B------:R-:W-:Y:S01]  /*2a70*/  UIADD3 UR28, UR25, 0x106, URZ ;  /* 0x00000106191c7890 */ /* 0x000fe2000fffe03f */
[----:B------:R-:W-:Y:S01]  /*2a80*/  UMOV UR21, 0x40000040 ;  /* 0x4000004000157882 */ /* 0x000fe20000000000 */
[----:B------:R-:W-:-:S05]  /*2a90*/  UMOV UR23, 0x40000040 ;  /* 0x4000004000177882 */ /* 0x000fca0000000000 */
[----:B------:R-:W-:Y:S01]  /*2aa0*/  QGMMA.64x32x32.F32.E4M3.E4M3 R120, gdesc[UR20], R120 ;  /* 0x00600000147879f3 */ /* 0x000fe20008700878 */
[----:B------:R-:W-:Y:S01]  /*2ab0*/  UMOV UR22, UR28 ;  /* 0x0000001c00167c82 */ /* 0x000fe20008000000 */
[----:B------:R-:W-:Y:S01]  /*2ac0*/  UIADD3 UR28, UR25, 0x306, URZ ;  /* 0x00000306191c7890 */ /* 0x000fe2000fffe03f */
[----:B------:R-:W-:Y:S02]  /*2ad0*/  UMOV UR23, 0x40000040 ;  /* 0x4000004000177882 */ /* 0x000fe40000000000 */
[----:B------:R-:W-:Y:S01]  /*2ae0*/  QGMMA.64x32x32.F32.E4M3.E4M3 R104, gdesc[UR20], R104 ;  /* 0x00600000146879f3 */ /* 0x000fe20008700868 */
[----:B------:R-:W-:Y:S01]  /*2af0*/  UMOV UR22, UR29 ;  /* 0x0000001d00167c82 */ /* 0x000fe20008000000 */
[----:B------:R-:W-:Y:S01]  /*2b00*/  UMOV UR23, 0x40000040 ;  /* 0x4000004000177882 */ /* 0x000fe20000000000 */
[----:B------:R-:W-:Y:S01]  /*2b10*/  UIADD3 UR29, UR25, 0x406, URZ ;  /* 0x00000406191d7890 */ /* 0x000fe2000fffe03f */
[----:B------:R-:W-:Y:S01]  /*2b20*/  QGMMA.64x32x32.F32.E4M3.E4M3 R88, gdesc[UR20], R88 ;  /* 0x00600000145879f3 */ /* 0x000fe20008700858 */
[----:B------:R-:W-:Y:S01]  /*2b30*/  UMOV UR22, UR28 ;  /* 0x0000001c00167c82 */ /* 0x000fe20008000000 */
[----:B------:R-:W-:Y:S01]  /*2b40*/  UIADD3 UR28, UR25, 0x506, URZ ;  /* 0x00000506191c7890 */ /* 0x000fe2000fffe03f */
[----:B------:R-:W-:Y:S01]  /*2b50*/  UMOV UR23, 0x40000040 ;  /* 0x4000004000177882 */ /* 0x000fe20000000000 */
[----:B------:R-:W-:Y:S01]  /*2b60*/  UIADD3 UR25, UR25, 0x606, URZ ;  /* 0x0000060619197890 */ /* 0x000fe2000fffe03f */
[----:B------:R-:W-:Y:S01]  /*2b70*/  QGMMA.64x32x32.F32.E4M3.E4M3 R72, gdesc[UR20], R72 ;  /* 0x00600000144879f3 */ /* 0x000fe20008700848 */
[----:B------:R-:W-:Y:S01]  /*2b80*/  UMOV UR22, UR29 ;  /* 0x0000001d00167c82 */ /* 0x000fe20008000000 */
[----:B------:R-:W-:-:S02]  /*2b90*/  UMOV UR23, 0x40000040 ;  /* 0x4000004000177882 */ /* 0x000fc40000000000 */
[----:B------:R-:W-:Y:S01]  /*2ba0*/  QGMMA.64x32x32.F32.E4M3.E4M3 R56, gdesc[UR20], R56 ;  /* 0x00600000143879f3 */ /* 0x000fe20008700838 */
[----:B------:R-:W-:Y:S01]  /*2bb0*/  UMOV UR22, UR28 ;  /* 0x0000001c00167c82 */ /* 0x000fe20008000000 */
[----:B------:R-:W-:Y:S01]  /*2bc0*/  UMOV UR23, 0x40000040 ;  /* 0x4000004000177882 */ /* 0x000fe20000000000 */
[----:B------:R-:W-:Y:S01]  /*2bd0*/  ULDC UR28, c[0x0][0x50c] ;  /* 0x00014300001c7ab9 */ /* 0x000fe20000000800 */
[----:B------:R-:W-:Y:S01]  /*2be0*/  QGMMA.64x32x32.F32.E4M3.E4M3 R40, gdesc[UR20], R40 ;  /* 0x00600000142879f3 */ /* 0x000fe20008700828 */
[----:B------:R-:W-:Y:S01]  /*2bf0*/  UISETP.NE.AND UP0, UPT, UR28, 0x4, UPT ;  /* 0x000000041c00788c */ /* 0x000fe2000bf05270 */
[----:B------:R-:W-:Y:S01]  /*2c00*/  UMOV UR22, UR25 ;  /* 0x0000001900167c82 */ /* 0x000fe20008000000 */
[----:B------:R-:W-:Y:S02]  /*2c10*/  UMOV UR23, 0x40000040 ;  /* 0x4000004000177882 */ /* 0x000fe40000000000 */
[----:B------:R-:W-:Y:S01]  /*2c20*/  QGMMA.64x32x32.F32.E4M3.E4M3 R24, gdesc[UR20], R24, gsb0 ;  /* 0x00600000141879f3 */ /* 0x000fe20008000818 */
[----:B------:R-:W-:-:S06]  /*2c30*/  USEL UR20, URZ, 0x1, UP0 ;  /* 0x000000013f147887 */ /* 0x000fcc0008000000 */
[----:B------:R-:W-:-:S13]  /*2c40*/  ISETP.NE.AND P0, PT, RZ, UR20, PT ;  /* 0x00000014ff007c0c */ /* 0x000fda000bf05270 */
[----:B------:R-:W-:Y:S05]  /*2c50*/  @!P0 BRA `(.L_x_25) ;  /* 0x0000000400c88947 */ /* 0x000fea0003800000 */
[----:B------:R-:W-:Y:S02]  /*2c60*/  WARPGROUP.DEPBAR.LE gsb0, 0x0 ;  /* 0x00008000000079c5 */ /* 0x000fe40000010000 */
[----:B------:R-:W-:-:S01]  /*2c70*/  FADD R223, RZ, R120 ;  /* 0x00000078ffdf7221 */ /* 0x000fc20000000000 */
[----:B------:R-:W-:Y:S01]  /*2c80*/  FADD R222, RZ, R121 ;  /* 0x00000079ffde7221 */ /* 0x000fe20000000000 */
        /* <DEDUP_REMOVED lines=110> */
[----:B------:R-:W-:-:S06]  /*3370*/  UMOV UR24, URZ ;  /* 0x0000003f00187c82 */ /* 0x000fcc0008000000 */
.L_x_25:
[----:B------:R-:W-:Y:S01]  /*3380*/  UIADD3 UR31, UR17, 0x1, URZ ;  /* 0x00000001111f7890 */ /* 0x000fe2000fffe03f */
[----:B------:R-:W-:-:S03]  /*3390*/  UMOV UR21, 0x1 ;  /* 0x0000000100157882 */ /* 0x000fc60000000000 */
[----:B------:R-:W-:-:S04]  /*33a0*/  UISETP.NE.AND UP0, UPT, UR31, 0x6, UPT ;  /* 0x000000061f00788c */ /* 0x000fc8000bf05270 */
[----:B------:R-:W-:Y:S02]  /*33b0*/  USEL UR30, URZ, 0x1, UP0 ;  /* 0x000000013f1e7887 */ /* 0x000fe40008000000 */
[----:B------:R-:W-:Y:S02]  /*33c0*/  USEL UR31, UR31, URZ, UP0 ;  /* 0x0000003f1f1f7287 */ /* 0x000fe40008000000 */
[----:B------:R-:W-:-:S12]  /*33d0*/  ULOP3.LUT UR30, UR4, UR30, URZ, 0x3c, !UPT ;  /* 0x0000001e041e7292 */ /* 0x000fd8000f8e3c3f */
.L_x_20:
[----:B------:R-:W-:-:S06]  /*33e0*/  UISETP.GE.AND UP0, UPT, UR12, 0x1, UPT ;  /* 0x000000010c00788c */ /* 0x000fcc000bf06270 */
[----:B------:R-:W-:-:S13]  /*33f0*/  PLOP3.LUT P0, PT, PT, PT, UP0, 0x80, 0x0 ;  /* 0x000000000000781c */ /* 0x000fda0003f0f008 */
[----:B------:R-:W-:Y:S05]  /*3400*/  @!P0 BRA `(.L_x_26) ;  /* 0x0000001000a08947 */ /* 0x000fea0003800000 */
[----:B------:R-:W-:Y:S01]  /*3410*/  UMOV UR29, UR12 ;  /* 0x0000000c001d7c82 */ /* 0x000fe20008000000 */
[----:B------:R-:W-:Y:S01]  /*3420*/  UMOV UR28, UR17 ;  /* 0x00000011001c7c82 */ /* 0x000fe20008000000 */
[----:B------:R-:W-:-:S05]  /*3430*/  ULDC UR25, c[0x0][0x50c] ;  /* 0x0001430000197ab9 */ /* 0x000fca0000000800 */
.L_x_34:
[----:B------:R-:W-:-:S06]  /*3440*/  UISETP.NE.AND UP0, UPT, UR8, 0x3, UPT ;  /* 0x000000030800788c */ /* 0x000fcc000bf05270 */
[----:B------:R-:W-:-:S13]  /*3450*/  PLOP3.LUT P1, PT, PT, PT, UP0, 0x80, 0x0 ;  /* 0x000000000000781c */ /* 0x000fda0003f2f008 */
[----:B-----5:R-:W-:Y:S05]  /*3460*/  @!P1 BRA `(.L_x_27) ;  /* 0x0000000000049947 */ /* 0x020fea0003800000 */
[----:B------:R-:W-:Y:S01]  /*3470*/  BPT.TRAP 0x1 ;  /* 0x000000040000795c */ /* 0x000fe20000300000 */
.L_x_27:
[----:B------:R-:W-:Y:S01]  /*3480*/  ULEA UR22, UR31, UR10, 0x3 ;  /* 0x0000000a1f167291 */ /* 0x000fe2000f8e183f */
[----:B------:R-:W-:-:S05]  /*3490*/  IMAD.U32 R225, RZ, RZ, UR30 ;  /* 0x0000001effe17e24 */ /* 0x000fca000f8e00ff */
[----:B------:R-:W-:-:S04]  /*34a0*/  SHF.L.U32 R225, R225, 0x1f, RZ ;  /* 0x0000001fe1e17819 */ /* 0x000fc800000006ff */
[----:B------:R0:W1:Y:S01]  /*34b0*/  SYNCS.PHASECHK.TRANS64.TRYWAIT P0, [UR22], R225 ;  /* 0x000000e1ff0075a7 */ /* 0x0000620008000156 */
[----:B------:R-:W-:Y:S05]  /*34c0*/  @!P1 BRA `(.L_x_28) ;  /* 0x0000000000049947 */ /* 0x000fea0003800000 */
[----:B------:R-:W-:Y:S01]  /*34d0*/  BPT.TRAP 0x1 ;  /* 0x000000040000795c */ /* 0x000fe20000300000 */
.L_x_28:
[----:B-1----:R-:W-:Y:S05]  /*34e0*/  @P0 BRA `(.L_x_29) ;  /* 0x0000000000080947 */ /* 0x002fea0003800000 */
[----:B------:R-:W1:Y:S02]  /*34f0*/  SYNCS.PHASECHK.TRANS64.TRYWAIT P0, [UR22], R225 ;  /* 0x000000e1ff0075a7 */ /* 0x000e640008000156 */
[----:B-1----:R-:W-:Y:S05]  /*3500*/  @!P0 BRA `(.L_x_30) ;  /* 0x000000b800088947 */ /* 0x002fea0003800000 */
.L_x_29:
[----:B------:R-:W-:Y:S01]  /*3510*/  UIADD3 UR23, UR10, 0xc180, URZ ;  /* 0x0000c1800a177890 */ /* 0x000fe2000fffe03f */
[----:B------:R-:W-:Y:S01]  /*3520*/  WARPGROUP.ARRIVE ;  /* 0x00000000000079c5 */ /* 0x000fe20000000000 */
[----:B------:R-:W-:Y:S02]  /*3530*/  UIADD3 UR22, UR10, 0x180, URZ ;  /* 0x000001800a167890 */ /* 0x000fe4000fffe03f */
[----:B------:R-:W-:Y:S02]  /*3540*/  USHF.R.U32.HI UR23, URZ, 0x4, UR23 ;  /* 0x000000043f177899 */ /* 0x000fe40008011617 */
[----:B------:R-:W-:Y:S02]  /*3550*/  USHF.R.U32.HI UR22, URZ, 0x4, UR22 ;  /* 0x000000043f167899 */ /* 0x000fe40008011616 */
[----:B------:R-:W-:Y:S02]  /*3560*/  UISETP.NE.AND UP0, UPT, UR20, URZ, UPT ;  /* 0x0000003f1400728c */ /* 0x000fe4000bf05270 */
[----:B------:R-:W-:-:S02]  /*3570*/  ULOP3.LUT UR23, UR23, 0x3fff, URZ, 0xc0, !UPT ;  /* 0x00003fff17177892 */ /* 0x000fc4000f8ec03f */
[----:B------:R-:W-:Y:S02]  /*3580*/  ULOP3.LUT UR22, UR22, 0x3fff, URZ, 0xc0, !UPT ;  /* 0x00003fff16167892 */ /* 0x000fe4000f8ec03f */
[----:B------:R-:W-:Y:S02]  /*3590*/  USEL UR21, UR21, URZ, !UP0 ;  /* 0x0000003f15157287 */ /* 0x000fe4000c000000 */
[----:B------:R-:W-:Y:S02]  /*35a0*/  ULOP3.LUT UR23, UR23, 0x10000, URZ, 0xfc, !UPT ;  /* 0x0001000017177892 */ /* 0x000fe4000f8efc3f */
[----:B------:R-:W-:Y:S02]  /*35b0*/  ULOP3.LUT UR22, UR22, 0x10000, URZ, 0xfc, !UPT ;  /* 0x0001000016167892 */ /* 0x000fe4000f8efc3f */
[----:B------:R-:W-:Y:S02]  /*35c0*/  UISETP.NE.U32.AND UP0, UPT, UR21, URZ, UPT ;  /* 0x0000003f1500728c */ /* 0x000fe4000bf05070 */
[----:B------:R-:W-:-:S02]  /*35d0*/  UIMAD UR34, UR31, 0x700, UR23 ;  /* 0x000007001f2278a4 */ /* 0x000fc4000f8e0217 */
[----:B------:R-:W-:Y:S02]  /*35e0*/  ULEA UR35, UR31, UR22, 0x9 ;  /* 0x000000161f237291 */ /* 0x000fe4000f8e483f */
[----:B------:R-:W-:Y:S02]  /*35f0*/  UIADD3 UR36, UR34, 0x100, URZ ;  /* 0x0000010022247890 */ /* 0x000fe4000fffe03f */
[----:B------:R-:W-:Y:S01]  /*3600*/  UIADD3 UR37, UR34, 0x200, URZ ;  /* 0x0000020022257890 */ /* 0x000fe2000fffe03f */
[----:B------:R-:W-:Y:S02]  /*3610*/  UMOV UR21, 0x40000040 ;  /* 0x4000004000157882 */ /* 0x000fe40000000000 */
[----:B------:R-:W-:Y:S01]  /*3620*/  UMOV UR20, UR35 ;  /* 0x0000002300147c82 */ /* 0x000fe20008000000 */
[----:B------:R-:W-:Y:S01]  /*3630*/  UMOV UR22, UR34 ;  /* 0x0000002200167c82 */ /* 0x000fe20008000000 */
[----:B------:R-:W-:Y:S01]  /*3640*/  UMOV UR23, 0x40000040 ;  /* 0x4000004000177882 */ /* 0x000fe20000000000 */
[----:B------:R-:W-:Y:S01]  /*3650*/  UIADD3 UR38, UR34, 0x300, URZ ;  /* 0x0000030022267890 */ /* 0x000fe2000fffe03f */
[----:B------:R-:W-:Y:S01]  /*3660*/  QGMMA.64x32x32.F32.E4M3.E4M3 R120, gdesc[UR20], R120, UP0 ;  /* 0x00600000147879f3 */ /* 0x000fe2000bf00878 */
        /* <DEDUP_REMOVED lines=24> */
[----:B------:R-:W-:-:S02]  /*37f0*/  UIADD3 UR20, UR35, 0x2, URZ ;  /* 0x0000000223147890 */ /* 0x000fc4000fffe03f */
[----:B------:R-:W-:Y:S01]  /*3800*/  UIADD3 UR22, UR34, 0x2, URZ ;  /* 0x0000000222167890 */ /* 0x000fe2000fffe03f */
[----:B------:R-:W-:Y:S01]  /*3810*/  UMOV UR21, 0x40000040 ;  /* 0x4000004000157882 */ /* 0x000fe20000000000 */
[----:B------:R-:W-:Y:S01]  /*3820*/  UMOV UR23, 0x40000040 ;  /* 0x4000004000177882 */ /* 0x000fe20000000000 */
[----:B------:R-:W-:-:S04]  /*3830*/  UIADD3 UR24, UR24, 0x4, URZ ;  /* 0x0000000418187890 */ /* 0x000fc8000fffe03f */
[----:B------:R-:W-:Y:S02]  /*3840*/  UISETP.NE.AND UP0, UPT, UR24, UR25, UPT ;  /* 0x000000191800728c */ /* 0x000fe4000bf05270 */
        /* <DEDUP_REMOVED lines=25> */
[----:B------:R-:W-:-:S02]  /*39e0*/  UIADD3 UR20, UR35, 0x4, URZ ;  /* 0x0000000423147890 */ /* 0x000fc4000fffe03f */
[----:B------:R-:W-:Y:S01]  /*39f0*/  UIADD3 UR22, UR34, 0x4, URZ ;  /* 0x0000000422167890 */ /* 0x000fe2000fffe03f */
[----:B------:R-:W-:Y:S01]  /*3a00*/  UMOV UR21, 0x40000040 ;  /* 0x4000004000157882 */ /* 0x000fe20000000000 */
[----:B------:R-:W-:-:S07]  /*3a10*/  UMOV UR23, 0x40000040 ;  /* 0x4000004000177882 */ /* 0x000fce0000000000 */
        /* <DEDUP_REMOVED lines=22> */
[----:B------:R-:W-:-:S02]  /*3b80*/  UMOV UR23, 0x40000040 ;  /* 0x4000004000177882 */ /* 0x000fc40000000000 */
        /* <DEDUP_REMOVED lines=22> */
[----:B------:R-:W-:Y:S01]  /*3cf0*/  UMOV UR22, UR36 ;  /* 0x0000002400167c82 */ /* 0x000fe20008000000 */
[----:B------:R-:W-:Y:S02]  /*3d00*/  UMOV UR23, 0x40000040 ;  /* 0x4000004000177882 */ /* 0x000fe40000000000 */
[----:B------:R-:W-:Y:S01]  /*3d10*/  QGMMA.64x32x32.F32.E4M3.E4M3 R40, gdesc[UR20], R40 ;  /* 0x00600000142879f3 */ /* 0x000fe20008700828 */
[----:B------:R-:W-:Y:S01]  /*3d20*/  UMOV UR22, UR34 ;  /* 0x0000002200167c82 */ /* 0x000fe20008000000 */
[----:B------:R-:W-:Y:S02]  /*3d30*/  UMOV UR23, 0x40000040 ;  /* 0x4000004000177882 */ /* 0x000fe40000000000 */
[----:B------:R-:W-:Y:S01]  /*3d40*/  QGMMA.64x32x32.F32.E4M3.E4M3 R24, gdesc[UR20], R24, gsb0 ;  /* 0x00600000141879f3 */ /* 0x000fe20008000818 */
[----:B------:R-:W-:-:S06]  /*3d50*/  USEL UR20, URZ, 0x1, UP0 ;  /* 0x000000013f147887 */ /* 0x000fcc0008000000 */
[----:B------:R-:W-:Y:S01]  /*3d60*/  ISETP.NE.AND P0, PT, RZ, UR20, PT ;  /* 0x00000014ff007c0c */ /* 0x000fe2000bf05270 */
[----:B------:R-:W-:-:S12]  /*3d70*/  WARPGROUP.DEPBAR.LE gsb0, 0x1 ;  /* 0x00008000000079c5 */ /* 0x000fd80000010100 */
[----:B------:R-:W-:Y:S05]  /*3d80*/  @!P0 BRA `(.L_x_31) ;  /* 0x0000000400c88947 */ /* 0x000fea0003800000 */
[----:B------:R-:W-:Y:S02]  /*3d90*/  WARPGROUP.DEPBAR.LE gsb0, 0x0 ;  /* 0x00008000000079c5 */ /* 0x000fe40000010000 */
[----:B------:R-:W-:-:S01]  /*3da0*/  FADD R223, R120, R223 ;  /* 0x000000df78df7221 */ /* 0x000fc20000000000 */
[----:B------:R-:W-:Y:S01]  /*3db0*/  FADD R222, R121, R222 ;  /* 0x000000de79de7221 */ /* 0x000fe20000000000 */
        /* <DEDUP_REMOVED lines=108> */
[----:B-----5:R-:W-:-:S01]  /*4480*/  FADD R0, R38, R0 ;  /* 0x0000000026007221 */ /* 0x020fc20000000000 */
[----:B------:R-:W-:Y:S01]  /*4490*/  FADD R224, R224, R39 ;  /* 0x00000027e0e07221 */ /* 0x000fe20000000000 */
[----:B------:R-:W-:-:S06]  /*44a0*/  UMOV UR24, URZ ;  /* 0x0000003f00187c82 */ /* 0x000fcc0008000000 */
.L_x_31:
[----:B------:R-:W-:Y:S05]  /*44b0*/  @!P1 BRA `(.L_x_32) ;  /* 0x0000000000049947 */ /* 0x000fea0003800000 */
[----:B------:R-:W-:Y:S01]  /*44c0*/  BPT.TRAP 0x1 ;  /* 0x000000040000795c */ /* 0x000fe20000300000 */
.L_x_32:
[----:B0-----:R-:W2:Y:S04]  /*44d0*/  LDL R225, [R1] ;  /* 0x0000000001e17983 */ /* 0x001ea80000100800 */
[----:B-----5:R0:W-:Y:S04]  /*44e0*/  STL [R1+0x1c], R0 ;  /* 0x00001c0001007387 */ /* 0x0201e80000100800 */
[----:B0-----:R-:W3:Y:S01]  /*44f0*/  LDL R0, [R1+0x8] ;  /* 0x0000080001007983 */ /* 0x001ee20000100800 */
[----:B--2---:R-:W-:Y:S01]  /*4500*/  ISETP.NE.AND P0, PT, R225, RZ, PT ;  /* 0x000000ffe100720c */ /* 0x004fe20003f05270 */
[----:B------:R-:W-:-:S12]  /*4510*/  IMAD.U32 R225, RZ, RZ, UR28 ;  /* 0x0000001cffe17e24 */ /* 0x000fd8000f8e00ff */
[----:B------:R-:W-:-:S05]  /*4520*/  @P0 LEA R225, R225, UR10, 0x3 ;  /* 0x0000000ae1e10c11 */ /* 0x000fca000f8e18ff */
[----:B------:R-:W-:-:S05]  /*4530*/  @P0 VIADD R225, R225, 0x30 ;  /* 0x00000030e1e10836 */ /* 0x000fca0000000000 */
[----:B---3--:R-:W-:Y:S02]  /*4540*/  @P0 PRMT R225, R0, 0x654, R225 ;  /* 0x0000065400e10816 */ /* 0x008fe400000000e1 */
[----:B------:R0:W5:Y:S01]  /*4550*/  LDL.LU R0, [R1+0x1c] ;  /* 0x00001c0001007983 */ /* 0x0001620000300800 */
[----:B------:R-:W-:Y:S01]  /*4560*/  UISETP.GT.U32.AND UP0, UPT, UR5, 0x1, UPT ;  /* 0x000000010500788c */ /* 0x000fe2000bf04070 */
[----:B------:R0:W-:Y:S05]  /*4570*/  @P0 SYNCS.ARRIVE.TRANS64.RED.A1T0 RZ, [R225+URZ], RZ ;  /* 0x000000ffe1ff09a7 */ /* 0x0001ea000810043f */
[----:B------:R-:W-:-:S13]  /*4580*/  PLOP3.LUT P0, PT, PT, PT, UP0, 0x80, 0x0 ;  /* 0x000000000000781c */ /* 0x000fda0003f0f008 */
[----:B0-----:R-:W-:Y:S05]  /*4590*/  @P0 BRA `(.L_x_33) ;  /* 0x0000000000040947 */ /* 0x001fea0003800000 */
[----:B------:R-:W-:Y:S01]  /*45a0*/  BPT.TRAP 0x1 ;  /* 0x000000040000795c */ /* 0x000fe20000300000 */
.L_x_33:
[----:B------:R-:W-:Y:S02]  /*45b0*/  UISETP.GT.AND UP2, UPT, UR29, 0x1, UPT ;  /* 0x000000011d00788c */ /* 0x000fe4000bf44270 */
[----:B------:R-:W-:Y:S02]  /*45c0*/  UIADD3 UR31, UR31, 0x1, URZ ;  /* 0x000000011f1f7890 */ /* 0x000fe4000fffe03f */
[----:B------:R-:W-:Y:S02]  /*45d0*/  UIADD3 UR28, UR28, 0x1, URZ ;  /* 0x000000011c1c7890 */ /* 0x000fe4000fffe03f */
[----:B------:R-:W-:Y:S01]  /*45e0*/  PLOP3.LUT P0, PT, PT, PT, UP2, 0x80, 0x0 ;  /* 0x000000000000781c */ /* 0x000fe20003f0f028 */
[----:B------:R-:W-:Y:S02]  /*45f0*/  UISETP.NE.AND UP0, UPT, UR31, 0x6, UPT ;  /* 0x000000061f00788c */ /* 0x000fe4000bf05270 */
[----:B------:R-:W-:Y:S02]  /*4600*/  UIADD3 UR22, UR29, -0x1, URZ ;  /* 0xffffffff1d167890 */ /* 0x000fe4000fffe03f */
[----:B------:R-:W-:-:S02]  /*4610*/  USEL UR21, URZ, 0x1, UP0 ;  /* 0x000000013f157887 */ /* 0x000fc40008000000 */
[----:B------:R-:W-:Y:S02]  /*4620*/  UISETP.NE.AND UP1, UPT, UR28, 0x6, UPT ;  /* 0x000000061c00788c */ /* 0x000fe4000bf25270 */
[----:B------:R-:W-:Y:S02]  /*4630*/  ULOP3.LUT UR30, UR30, UR21, URZ, 0x3c, !UPT ;  /* 0x000000151e1e7292 */ /* 0x000fe4000f8e3c3f */
[----:B------:R-:W-:Y:S02]  /*4640*/  USEL UR31, UR31, URZ, UP0 ;  /* 0x0000003f1f1f7287 */ /* 0x000fe40008000000 */
[----:B------:R-:W-:Y:S01]  /*4650*/  USEL UR28, UR28, URZ, UP1 ;  /* 0x0000003f1c1c7287 */ /* 0x000fe20008800000 */
[----:B------:R-:W-:Y:S01]  /*4660*/  UMOV UR21, 0x1 ;  /* 0x0000000100157882 */ /* 0x000fe20000000000 */
[----:B------:R-:W-:Y:S01]  /*4670*/  UMOV UR29, UR22 ;  /* 0x00000016001d7c82 */ /* 0x000fe20008000000 */
[----:B------:R-:W-:Y:S09]  /*4680*/  @P0 BRA `(.L_x_34) ;  /* 0xffffffec006c0947 */ /* 0x000ff2000383ffff */
.L_x_26:
[----:B------:R-:W-:-:S04]  /*4690*/  UISETP.NE.AND UP0, UPT, UR24, URZ, UPT ;  /* 0x0000003f1800728c */ /* 0x000fc8000bf05270 */
[----:B------:R-:W-:-:S06]  /*46a0*/  USEL UR20, URZ, 0x1, !UP0 ;  /* 0x000000013f147887 */ /* 0x000fcc000c000000 */
[----:B------:R-:W-:-:S13]  /*46b0*/  ISETP.NE.AND P0, PT, RZ, UR20, PT ;  /* 0x00000014ff007c0c */ /* 0x000fda000bf05270 */
[----:B------:R-:W-:Y:S05]  /*46c0*/  @!P0 BRA `(.L_x_35) ;  /* 0x0000000400c48947 */ /* 0x000fea0003800000 */
[----:B------:R-:W-:Y:S02]  /*46d0*/  WARPGROUP.DEPBAR.LE gsb0, 0x0 ;  /* 0x00008000000079c5 */ /* 0x000fe40000010000 */
[----:B------:R-:W-:Y:S01]  /*46e0*/  FADD R223, R120, R223 ;  /* 0x000000df78df7221 */ /* 0x000fe20000000000 */
        /* <DEDUP_REMOVED lines=109> */
[----:B-----5:R-:W-:Y:S01]  /*4dc0*/  FADD R0, R38, R0 ;  /* 0x0000000026007221 */ /* 0x020fe20000000000 */
[----:B------:R-:W-:-:S07]  /*4dd0*/  FADD R224, R224, R39 ;  /* 0x00000027e0e07221 */ /* 0x000fce0000000000 */
.L_x_35:
[----:B------:R-:W-:-:S04]  /*4de0*/  IMAD.U32 R225, RZ, RZ, UR15 ;  /* 0x0000000fffe17e24 */ /* 0x000fc8000f8e00ff */
[----:B------:R0:W-:Y:S01]  /*4df0*/  SYNCS.ARRIVE.TRANS64.A1T0 RZ, [R225+UR11], RZ ;  /* 0x000000ffe1ff79a7 */ /* 0x0001e2000810000b */
[----:B------:R-:W-:Y:S02]  /*4e00*/  WARPGROUP.DEPBAR.LE gsb0, 0x0 ;  /* 0x00008000000079c5 */ /* 0x000fe40000010000 */
[----:B------:R-:W1:Y:S02]  /*4e10*/  LDC R24, c[0x0][0x28c] ;  /* 0x0000a300ff187b82 */ /* 0x000e640000000800 */
[----:B-1----:R-:W-:-:S13]  /*4e20*/  ISETP.GE.AND P0, PT, R24, 0x1, PT ;  /* 0x000000011800780c */ /* 0x002fda0003f06270 */
[----:B0-----:R-:W-:Y:S05]  /*4e30*/  @!P0 BRA `(.L_x_36) ;  /* 0x0000000000608947 */ /* 0x001fea0003800000 */
[----:B------:R-:W-:-:S06]  /*4e40*/  UISETP.NE.AND UP0, UPT, UR8, 0x3, UPT ;  /* 0x000000030800788c */ /* 0x000fcc000bf05270 */
[----:B------:R-:W-:-:S13]  /*4e50*/  PLOP3.LUT P0, PT, PT, PT, UP0, 0x80, 0x0 ;  /* 0x000000000000781c */ /* 0x000fda0003f0f008 */
[----:B------:R-:W-:Y:S05]  /*4e60*/  @!P0 BRA `(.L_x_37) ;  /* 0x0000000000048947 */ /* 0x000fea0003800000 */
[----:B------:R-:W-:Y:S01]  /*4e70*/  BPT.TRAP 0x1 ;  /* 0x000000040000795c */ /* 0x000fe20000300000 */
.L_x_37:
[----:B-----5:R0:W-:Y:S04]  /*4e80*/  STL [R1+0x1c], R0 ;  /* 0x00001c0001007387 */ /* 0x0201e80000100800 */
[----:B------:R-:W2:Y:S04]  /*4e90*/  LDL R225, [R1+0x8] ;  /* 0x0000080001e17983 */ /* 0x000ea80000100800 */
[----:B0-----:R-:W3:Y:S02]  /*4ea0*/  LDL R0, [R1] ;  /* 0x0000000001007983 */ /* 0x001ee40000100800 */
[----:B---3--:R-:W-:-:S02]  /*4eb0*/  ISETP.NE.AND P0, PT, R0, RZ, PT ;  /* 0x000000ff0000720c */ /* 0x008fc40003f05270 */
[----:B------:R0:W5:Y:S11]  /*4ec0*/  LDL.LU R0, [R1+0x1c] ;  /* 0x00001c0001007983 */ /* 0x0001760000300800 */
[----:B------:R-:W-:-:S05]  /*4ed0*/  VOTEU.ANY UP0, P0 ;  /* 0x00000000003f7886 */ /* 0x000fca0000000100 */
[----:B------:R-:W-:-:S06]  /*4ee0*/  @UP0 UIADD3 UR20, UR12, UR17, URZ ;  /* 0x000000110c140290 */ /* 0x000fcc000fffe03f */
[----:B------:R-:W-:-:S04]  /*4ef0*/  IMAD.U32 R24, RZ, RZ, UR20 ;  /* 0x00000014ff187e24 */ /* 0x000fc8000f8e00ff */
[----:B------:R-:W-:-:S04]  /*4f00*/  @P0 IMAD.WIDE.U32 R24, R24, -0x55555555, RZ ;  /* 0xaaaaaaab18180825 */ /* 0x000fc800078e00ff */
[----:B------:R-:W-:Y:S01]  /*4f10*/  IMAD.U32 R27, RZ, RZ, UR20 ;  /* 0x00000014ff1b7e24 */ /* 0x000fe2000f8e00ff */
[----:B------:R-:W-:-:S05]  /*4f20*/  @P0 SHF.R.U32.HI R24, RZ, 0x2, R25 ;  /* 0x00000002ff180819 */ /* 0x000fca0000011619 */
[----:B------:R-:W-:-:S05]  /*4f30*/  @P0 IMAD R24, R24, -0x6, R27 ;  /* 0xfffffffa18180824 */ /* 0x000fca00078e021b */
[----:B------:R-:W-:Y:S01]  /*4f40*/  @P0 LEA R24, R24, UR10, 0x3 ;  /* 0x0000000a18180c11 */ /* 0x000fe2000f8e18ff */
[----:B------:R-:W-:-:S04]  /*4f50*/  UISETP.GT.U32.AND UP0, UPT, UR5, 0x1, UPT ;  /* 0x000000010500788c */ /* 0x000fc8000bf04070 */
[----:B------:R-:W-:-:S05]  /*4f60*/  @P0 VIADD R24, R24, 0x30 ;  /* 0x0000003018180836 */ /* 0x000fca0000000000 */
[----:B--2---:R-:W-:-:S04]  /*4f70*/  @P0 PRMT R24, R225, 0x654, R24 ;  /* 0x00000654e1180816 */ /* 0x004fc80000000018 */
[----:B------:R0:W-:Y:S01]  /*4f80*/  @P0 SYNCS.ARRIVE.TRANS64.RED.A1T0 RZ, [R24+URZ], RZ ;  /* 0x000000ff18ff09a7 */ /* 0x0001e2000810043f */
[----:B------:R-:W-:-:S13]  /*4f90*/  PLOP3.LUT P0, PT, PT, PT, UP0, 0x80, 0x0 ;  /* 0x000000000000781c */ /* 0x000fda0003f0f008 */
[----:B0-----:R-:W-:Y:S05]  /*4fa0*/  @P0 BRA `(.L_x_36) ;  /* 0x0000000000040947 */ /* 0x001fea0003800000 */
[----:B------:R-:W-:Y:S01]  /*4fb0*/  BPT.TRAP 0x1 ;  /* 0x000000040000795c */ /* 0x000fe20000300000 */
.L_x_36:
[----:B------:R-:W-:Y:S01]  /*4fc0*/  IMAD.U32 R24, RZ, RZ, UR13 ;  /* 0x0000000dff187e24 */ /* 0x000fe2000f8e00ff */
[----:B------:R-:W-:Y:S01]  /*4fd0*/  UIADD3 UR17, UR9, UR17, URZ ;  /* 0x0000001109117290 */ /* 0x000fe2000fffe03f */
[----:B------:R-:W0:Y:S01]  /*4fe0*/  LDC R35, c[0x0][0x288] ;  /* 0x0000a200ff237b82 */ /* 0x000e220000000800 */
[----:B------:R-:W-:Y:S01]  /*4ff0*/  UISETP.GE.U32.AND UP1, UPT, UR9, 0x6, UPT ;  /* 0x000000060900788c */ /* 0x000fe2000bf26070 */
[----:B------:R-:W-:Y:S01]  /*5000*/  IMAD.SHL.U32 R32, R226, 0x2, RZ ;  /* 0x00000002e2207824 */ /* 0x000fe200078e00ff */
[----:B------:R-:W-:Y:S01]  /*5010*/  SHF.L.U32 R24, R24, 0x1f, RZ ;  /* 0x0000001f18187819 */ /* 0x000fe200000006ff */
[----:B------:R-:W-:Y:S02]  /*5020*/  UISETP.GT.U32.AND UP0, UPT, UR17, 0x5, UPT ;  /* 0x000000051100788c */ /* 0x000fe4000bf04070 */
[----:B------:R-:W-:Y:S01]  /*5030*/  UIMAD.WIDE.U32 UR20, UR17, -0x55555555, URZ ;  /* 0xaaaaaaab111478a5 */ /* 0x000fe2000f8e003f */
[----:B------:R-:W-:Y:S01]  /*5040*/  SHF.R.S32.HI R33, RZ, 0x1f, R32 ;  /* 0x0000001fff217819 */ /* 0x000fe20000011420 */
[----:B------:R-:W1:Y:S01]  /*5050*/  SYNCS.PHASECHK.TRANS64.TRYWAIT P0, [UR14+0x8], R24 ;  /* 0x00000818ff0075a7 */ /* 0x000e62000800014e */
[----:B------:R-:W-:-:S02]  /*5060*/  UISETP.LT.U32.AND UP0, UPT, UR9, 0x6, UP0 ;  /* 0x000000060900788c */ /* 0x000fc40008701070 */
[----:B------:R-:W-:Y:S02]  /*5070*/  USHF.R.U32.HI UR20, URZ, 0x2, UR21 ;  /* 0x000000023f147899 */ /* 0x000fe40008011615 */
[----:B------:R-:W-:Y:S02]  /*5080*/  USEL UR22, URZ, 0x1, !UP0 ;  /* 0x000000013f167887 */ /* 0x000fe4000c000000 */
[----:B------:R-:W-:Y:S02]  /*5090*/  UIMAD UR17, UR20, -0x6, UR17 ;  /* 0xfffffffa141178a4 */ /* 0x000fe4000f8e0211 */
[----:B------:R-:W-:-:S04]  /*50a0*/  ULOP3.LUT UR4, UR4, UR22, URZ, 0x3c, !UPT ;  /* 0x0000001604047292 */ /* 0x000fc8000f8e3c3f */
[----:B------:R-:W-:Y:S01]  /*50b0*/  @UP1 ULOP3.LUT UR4, UR4, 0x1, UR20, 0x78, !UPT ;  /* 0x0000000104041892 */ /* 0x000fe2000f8e7814 */
[----:B01----:R-:W-:Y:S11]  /*50c0*/  @!P0 BRA `(.L_x_38) ;  /* 0x0000009c00388947 */ /* 0x003ff60003800000 */
.L_x_294:
[----:B------:R1:W-:Y:S01]  /*50d0*/  STL [R1+0x20], R2 ;  /* 0x0000200201007387 */ /* 0x0003e20000100800 */
[----:B------:R-:W-:Y:S01]  /*50e0*/  ULDC UR22, c[0x0][0x284] ;  /* 0x0000a10000167ab9 */ /* 0x000fe20000000800 */
[----:B------:R-:W-:Y:S02]  /*50f0*/  ULDC.64 UR20, c[0x0][0x5d0] ;  /* 0x0001740000147ab9 */ /* 0x000fe40000000a00 */
[----:B-1----:R-:W2:Y:S04]  /*5100*/  LDL.LU R2, [R1+0x18] ;  /* 0x0000180001027983 */ /* 0x002ea80000300800 */
[----:B-----5:R1:W-:Y:S04]  /*5110*/  STL [R1+0x1c], R0 ;  /* 0x00001c0001007387 */ /* 0x0203e80000100800 */
[----:B------:R-:W3:Y:S04]  /*5120*/  LDL R225, [R1+0x4] ;  /* 0x0000040001e17983 */ /* 0x000ee80000100800 */
[----:B-1----:R-:W4:Y:S01]  /*5130*/  LDL R0, [R1+0x14] ;  /* 0x0000140001007983 */ /* 0x002f220000100800 */
[----:B--2---:R-:W-:-:S03]  /*5140*/  IMAD R36, R2, 0xe0, RZ ;  /* 0x000000e002247824 */ /* 0x004fc600078e02ff */
[----:B------:R1:W5:Y:S01]  /*5150*/  LDL.LU R2, [R1+0x20] ;  /* 0x0000200001027983 */ /* 0x0003620000300800 */
[----:B----4-:R-:W-:-:S03]  /*5160*/  IMAD.SHL.U32 R34, R0, 0x40, RZ ;  /* 0x0000004000227824 */ /* 0x010fc600078e00ff */
[----:B------:R1:W5:Y:S02]  /*5170*/  LDL.LU R0, [R1+0x1c] ;  /* 0x00001c0001007983 */ /* 0x0003640000300800 */
[----:B------:R-:W-:Y:S02]  /*5180*/  ISETP.GE.AND P0, PT, R34, UR22, PT ;  /* 0x0000001622007c0c */ /* 0x000fe4000bf06270 */
[----:B---3--:R-:W-:Y:S02]  /*5190*/  SHF.R.S32.HI R38, RZ, 0x1f, R225 ;  /* 0x0000001fff267819 */ /* 0x008fe400000114e1 */
[----:B------:R-:W-:Y:S01]  /*51a0*/  ISETP.GE.OR P0, PT, R36, R35, P0 ;  /* 0x000000232400720c */ /* 0x000fe20000706670 */
[----:B0-----:R-:W-:-:S04]  /*51b0*/  IMAD.WIDE.U32 R24, R225, UR20, R32 ;  /* 0x00000014e1187c25 */ /* 0x001fc8000f8e0020 */
[----:B------:R-:W-:Y:S01]  /*51c0*/  IMAD R26, R38, UR20, RZ ;  /* 0x00000014261a7c24 */ /* 0x000fe2000f8e02ff */
[----:B------:R-:W-:Y:S02]  /*51d0*/  SHF.R.S32.HI R37, RZ, 0x1f, R36 ;  /* 0x0000001fff257819 */ /* 0x000fe40000011424 */
[----:B------:R-:W-:Y:S01]  /*51e0*/  IADD3 R24, P1, R36, R24, RZ ;  /* 0x0000001824187210 */ /* 0x000fe20007f3e0ff */
[----:B------:R-:W-:-:S05]  /*51f0*/  IMAD R27, R225, UR21, R26 ;  /* 0x00000015e11b7c24 */ /* 0x000fca000f8e021a */
[----:B------:R-:W-:Y:S01]  /*5200*/  IADD3.X R25, R37, R25, R27, P1, !PT ;  /* 0x0000001925197210 */ /* 0x000fe20000ffe41b */
[----:B-1----:R-:W-:Y:S06]  /*5210*/  @P0 BRA `(.L_x_39) ;  /* 0x0000008000340947 */ /* 0x002fec0003800000 */
[----:B-----5:R0:W-:Y:S01]  /*5220*/  STL [R1+0x1c], R0 ;  /* 0x00001c0001007387 */ /* 0x0201e20000100800 */
[----:B------:R-:W1:Y:S01]  /*5230*/  LDC.64 R28, c[0x0][0x5c8] ;  /* 0x00017200ff1c7b82 */ /* 0x000e620000000a00 */
[----:B------:R-:W-:Y:S02]  /*5240*/  ULDC.64 UR20, c[0x0][0x5c0] ;  /* 0x0001700000147ab9 */ /* 0x000fe40000000a00 */
[----:B0-----:R-:W2:Y:S01]  /*5250*/  LDL.LU R0, [R1+0x14] ;  /* 0x0000140001007983 */ /* 0x001ea20000300800 */
[----:B------:R-:W-:Y:S01]  /*5260*/  IMAD R35, R226, -0x2, R35 ;  /* 0xfffffffee2237824 */ /* 0x000fe200078e0223 */
[----:B------:R-:W-:Y:S01]  /*5270*/  BSSY B0, `(.L_x_39) ;  /* 0x0000807000007945 */ /* 0x000fe20003800000 */
[----:B------:R-:W-:Y:S02]  /*5280*/  IMAD.IADD R34, R227, 0x1, -R34 ;  /* 0x00000001e3227824 */ /* 0x000fe400078e0a22 */
[----:B--2---:R-:W-:Y:S02]  /*5290*/  IMAD.WIDE R30, R0, 0x40, R228 ;  /* 0x00000040001e7825 */ /* 0x004fe400078e02e4 */
[----:B------:R0:W5:Y:S02]  /*52a0*/  LDL.LU R0, [R1+0x1c] ;  /* 0x00001c0001007983 */ /* 0x0001640000300800 */
[----:B-1----:R-:W-:-:S02]  /*52b0*/  IMAD R26, R31, R28, RZ ;  /* 0x0000001c1f1a7224 */ /* 0x002fc400078e02ff */
[----:B------:R-:W-:-:S04]  /*52c0*/  IMAD.WIDE.U32 R24, R30, R28, R24 ;  /* 0x0000001c1e187225 */ /* 0x000fc800078e0018 */
[----:B------:R-:W-:Y:S01]  /*52d0*/  IMAD R27, R30, R29, R26 ;  /* 0x0000001d1e1b7224 */ /* 0x000fe200078e021a */
[----:B------:R-:W-:Y:S01]  /*52e0*/  LEA R26, P0, R28, R24, 0x3 ;  /* 0x000000181c1a7211 */ /* 0x000fe200078018ff */
[----:B------:R-:W-:Y:S01]  /*52f0*/  IMAD.IADD R35, R35, 0x1, -R36 ;  /* 0x0000000123237824 */ /* 0x000fe200078e0a24 */
[----:B------:R-:W-:Y:S01]  /*5300*/  IADD3 R24, P1, R24, UR20, RZ ;  /* 0x0000001418187c10 */ /* 0x000fe2000ff3e0ff */
[----:B------:R-:W-:Y:S01]  /*5310*/  IMAD.IADD R27, R25, 0x1, R27 ;  /* 0x00000001191b7824 */ /* 0x000fe200078e021b */
[----:B------:R-:W-:-:S04]  /*5320*/  IADD3 R26, P2, R26, UR20, RZ ;  /* 0x000000141a1a7c10 */ /* 0x000fc8000ff5e0ff */
[----:B------:R-:W-:Y:S02]  /*5330*/  LEA.HI.X R28, R28, R27, R29, 0x3, P0 ;  /* 0x0000001b1c1c7211 */ /* 0x000fe400000f1c1d */
[----:B------:R-:W-:Y:S02]  /*5340*/  FSETP.NEU.AND P0, PT, RZ, UR18, PT ;  /* 0x00000012ff007c0b */ /* 0x000fe4000bf0d000 */
[----:B------:R-:W-:Y:S02]  /*5350*/  IADD3.X R25, R27, UR21, RZ, P1, !PT ;  /* 0x000000151b197c10 */ /* 0x000fe40008ffe4ff */
[----:B------:R-:W-:-:S09]  /*5360*/  IADD3.X R27, R28, UR21, RZ, P2, !PT ;  /* 0x000000151c1b7c10 */ /* 0x000fd200097fe4ff */
[----:B0-----:R-:W-:Y:S05]  /*5370*/  @!P0 BRA `(.L_x_40) ;  /* 0x0000005c00f88947 */ /* 0x001fea0003800000 */
[----:B------:R-:W-:Y:S01]  /*5380*/  ULDC.64 UR20, c[0x0][0x5b8] ;  /* 0x00016e0000147ab9 */ /* 0x000fe20000000a00 */
[----:B------:R-:W-:Y:S01]  /*5390*/  ULDC.64 UR22, c[0x0][0x5a8] ;  /* 0x00016a0000167ab9 */ /* 0x000fe20000000a00 */
[C---:B------:R-:W-:Y:S01]  /*53a0*/  IMAD.WIDE.U32 R32, R225.reuse, UR20, R32 ;  /* 0x00000014e1207c25 */ /* 0x040fe2000f8e0020 */
[----:B------:R-:W-:Y:S03]  /*53b0*/  BSSY B1, `(.L_x_41) ;  /* 0x0000010000017945 */ /* 0x000fe60003800000 */
[----:B------:R-:W-:Y:S01]  /*53c0*/  IMAD R28, R38, UR20, RZ ;  /* 0x00000014261c7c24 */ /* 0x000fe2000f8e02ff */
[----:B------:R-:W-:Y:S02]  /*53d0*/  IADD3 R32, P0, R36, R32, RZ ;  /* 0x0000002024207210 */ /* 0x000fe40007f1e0ff */
[----:B------:R-:W-:Y:S01]  /*53e0*/  PRMT R36, RZ, 0x7610, R36 ;  /* 0x00007610ff247816 */ /* 0x000fe20000000024 */
[----:B------:R-:W-:Y:S01]  /*53f0*/  IMAD R29, R225, UR21, R28 ;  /* 0x00000015e11d7c24 */ /* 0x000fe2000f8e021c */
[----:B------:R-:W-:-:S04]  /*5400*/  ULDC.64 UR20, c[0x0][0x5b0] ;  /* 0x00016c0000147ab9 */ /* 0x000fc80000000a00 */
[----:B------:R-:W-:Y:S01]  /*5410*/  IADD3.X R33, R37, R33, R29, P0, !PT ;  /* 0x0000002125217210 */ /* 0x000fe200007fe41d */
[----:B------:R-:W-:Y:S01]  /*5420*/  IMAD R37, R31, UR20, RZ ;  /* 0x000000141f257c24 */ /* 0x000fe2000f8e02ff */
[----:B------:R-:W-:Y:S01]  /*5430*/  ISETP.GE.AND P0, PT, R35, 0x1, PT ;  /* 0x000000012300780c */ /* 0x000fe20003f06270 */
[----:B------:R-:W-:-:S03]  /*5440*/  IMAD.WIDE.U32 R28, R30, UR20, R32 ;  /* 0x000000141e1c7c25 */ /* 0x000fc6000f8e0020 */
[----:B------:R-:W-:Y:S01]  /*5450*/  ISETP.LT.OR P4, PT, R34, 0x1, !P0 ;  /* 0x000000012200780c */ /* 0x000fe20004781670 */
[----:B------:R-:W-:Y:S01]  /*5460*/  IMAD R37, R30, UR21, R37 ;  /* 0x000000151e257c24 */ /* 0x000fe2000f8e0225 */
[----:B------:R-:W-:-:S04]  /*5470*/  IADD3 R28, P1, R28, UR22, RZ ;  /* 0x000000161c1c7c10 */ /* 0x000fc8000ff3e0ff */
[----:B------:R-:W-:-:S07]  /*5480*/  IADD3.X R29, R29, UR23, R37, P1, !PT ;  /* 0x000000171d1d7c10 */ /* 0x000fce0008ffe425 */
[----:B------:R-:W-:Y:S05]  /*5490*/  @P4 BRA `(.L_x_42) ;  /* 0x0000000000044947 */ /* 0x000fea0003800000 */
[----:B------:R0:W5:Y:S02]  /*54a0*/  LDG.E.U8 R36, desc[UR32][R28.64] ;  /* 0x000000201c247981 */ /* 0x000164000c1e1100 */
.L_x_42:
[----:B------:R-:W-:Y:S05]  /*54b0*/  BSYNC B1 ;  /* 0x0000000000017941 */ /* 0x000fea0003800000 */
.L_x_41:
[----:B-----5:R-:W-:Y:S01]  /*54c0*/  LOP3.LUT R36, R36, 0xff, RZ, 0xc0, !PT ;  /* 0x000000ff24247812 */ /* 0x020fe200078ec0ff */
[----:B------:R-:W-:Y:S01]  /*54d0*/  BSSY B1, `(.L_x_43) ;  /* 0x000000c000017945 */ /* 0x000fe20003800000 */
[----:B------:R-:W-:Y:S02]  /*54e0*/  ISETP.GE.AND P1, PT, R35, 0x2, PT ;  /* 0x000000022300780c */ /* 0x000fe40003f26270 */
[----:B------:R-:W-:Y:S02]  /*54f0*/  F2FP.F16.E4M3.UNPACK_B R36, R36 ;  /* 0x00000024ff24723e */ /* 0x000fe400020006ff */
[----:B------:R-:W-:-:S03]  /*5500*/  ISETP.LT.OR P2, PT, R34, 0x1, !P1 ;  /* 0x000000012200780c */ /* 0x000fc60004f41670 */
[----:B------:R-:W-:-:S05]  /*5510*/  HADD2.F32 R36, -RZ, R36.H0_H0 ;  /* 0x20000024ff247230 */ /* 0x000fca0000004100 */
[----:B------:R-:W-:-:S04]  /*5520*/  FMUL R36, R36, UR18 ;  /* 0x0000001224247c20 */ /* 0x000fc80008400000 */
[----:B------:R-:W-:-:S05]  /*5530*/  FFMA R36, R223, UR19, R36 ;  /* 0x00000013df247c23 */ /* 0x000fca0008000024 */
[----:B------:R-:W-:Y:S02]  /*5540*/  F2FP.SATFINITE.E4M3.F32.PACK_AB_MERGE_C R37, RZ, R36, RZ ;  /* 0x00000024ff25723e */ /* 0x000fe400048070ff */
[----:B------:R-:W-:-:S03]  /*5550*/  PRMT R36, RZ, 0x7610, R36 ;  /* 0x00007610ff247816 */ /* 0x000fc60000000024 */
[----:B------:R1:W-:Y:S01]  /*5560*/  @!P4 STG.E.U8 desc[UR32][R24.64], R37 ;  /* 0x000000251800c986 */ /* 0x0003e2000c101120 */
[----:B------:R-:W-:Y:S05]  /*5570*/  @P2 BRA `(.L_x_44) ;  /* 0x0000000000042947 */ /* 0x000fea0003800000 */
[----:B------:R2:W5:Y:S02]  /*5580*/  LDG.E.U8 R36, desc[UR32][R28.64+0x1] ;  /* 0x000001201c247981 */ /* 0x000564000c1e1100 */
.L_x_44:
[----:B------:R-:W-:Y:S05]  /*5590*/  BSYNC B1 ;  /* 0x0000000000017941 */ /* 0x000fea0003800000 */
.L_x_43:
[----:B-----5:R-:W-:Y:S01]  /*55a0*/  LOP3.LUT R36, R36, 0xff, RZ, 0xc0, !PT ;  /* 0x000000ff24247812 */ /* 0x020fe200078ec0ff */
[----:B------:R-:W-:Y:S01]  /*55b0*/  BSSY B1, `(.L_x_45) ;  /* 0x0000012000017945 */ /* 0x000fe20003800000 */
[----:B-1----:R-:W-:Y:S02]  /*55c0*/  IADD3 R37, P4, R30, 0x8, RZ ;  /* 0x000000081e257810 */ /* 0x002fe40007f9e0ff */
[----:B------:R-:W-:Y:S02]  /*55d0*/  F2FP.F16.E4M3.UNPACK_B R36, R36 ;  /* 0x00000024ff24723e */ /* 0x000fe400020006ff */
[----:B------:R-:W-:Y:S01]  /*55e0*/  ISETP.LT.OR P0, PT, R34, 0x9, !P0 ;  /* 0x000000092200780c */ /* 0x000fe20004701670 */
[----:B------:R-:W-:Y:S02]  /*55f0*/  IMAD.X R30, RZ, RZ, R31, P4 ;  /* 0x000000ffff1e7224 */ /* 0x000fe400020e061f */
[----:B------:R-:W-:Y:S02]  /*5600*/  HADD2.F32 R36, -RZ, R36.H0_H0 ;  /* 0x20000024ff247230 */ /* 0x000fe40000004100 */
[----:B------:R-:W-:-:S02]  /*5610*/  IMAD R30, R30, UR20, RZ ;  /* 0x000000141e1e7c24 */ /* 0x000fc4000f8e02ff */
[----:B------:R-:W-:-:S04]  /*5620*/  IMAD.WIDE.U32 R32, R37, UR20, R32 ;  /* 0x0000001425207c25 */ /* 0x000fc8000f8e0020 */
[----:B------:R-:W-:Y:S01]  /*5630*/  FMUL R31, R36, UR18 ;  /* 0x00000012241f7c20 */ /* 0x000fe20008400000 */
[----:B------:R-:W-:-:S03]  /*5640*/  IMAD R37, R37, UR21, R30 ;  /* 0x0000001525257c24 */ /* 0x000fc6000f8e021e */
[----:B------:R-:W-:Y:S01]  /*5650*/  FFMA R31, R222, UR19, R31 ;  /* 0x00000013de1f7c23 */ /* 0x000fe2000800001f */
[----:B------:R-:W-:Y:S02]  /*5660*/  IADD3 R30, P4, R32, UR22, RZ ;  /* 0x00000016201e7c10 */ /* 0x000fe4000ff9e0ff */
[----:B------:R-:W-:Y:S02]  /*5670*/  PRMT R32, RZ, 0x7610, R32 ;  /* 0x00007610ff207816 */ /* 0x000fe40000000020 */
[----:B------:R-:W-:Y:S02]  /*5680*/  F2FP.SATFINITE.E4M3.F32.PACK_AB_MERGE_C R39, RZ, R31, RZ ;  /* 0x0000001fff27723e */ /* 0x000fe400048070ff */
[----:B------:R-:W-:-:S03]  /*5690*/  IADD3.X R31, R33, UR23, R37, P4, !PT ;  /* 0x00000017211f7c10 */ /* 0x000fc6000a7fe425 */
[----:B------:R1:W-:Y:S01]  /*56a0*/  @!P2 STG.E.U8 desc[UR32][R24.64+0x1], R39 ;  /* 0x000001271800a986 */ /* 0x0003e2000c101120 */
[----:B------:R-:W-:Y:S05]  /*56b0*/  @P0 BRA `(.L_x_46) ;  /* 0x0000000000040947 */ /* 0x000fea0003800000 */
[----:B------:R3:W5:Y:S02]  /*56c0*/  LDG.E.U8 R32, desc[UR32][R30.64] ;  /* 0x000000201e207981 */ /* 0x000764000c1e1100 */
.L_x_46:
[----:B------:R-:W-:Y:S05]  /*56d0*/  BSYNC B1 ;  /* 0x0000000000017941 */ /* 0x000fea0003800000 */
.L_x_45:
[----:B-----5:R-:W-:Y:S01]  /*56e0*/  LOP3.LUT R32, R32, 0xff, RZ, 0xc0, !PT ;  /* 0x000000ff20207812 */ /* 0x020fe200078ec0ff */
[----:B------:R-:W-:Y:S01]  /*56f0*/  BSSY B1, `(.L_x_47) ;  /* 0x000000b000017945 */ /* 0x000fe20003800000 */
[----:B------:R-:W-:Y:S02]  /*5700*/  ISETP.LT.OR P1, PT, R34, 0x9, !P1 ;  /* 0x000000092200780c */ /* 0x000fe40004f21670 */
[----:B------:R-:W-:-:S05]  /*5710*/  F2FP.F16.E4M3.UNPACK_B R32, R32 ;  /* 0x00000020ff20723e */ /* 0x000fca00020006ff */
        /* <DEDUP_REMOVED lines=8> */
.L_x_48:
[----:B------:R-:W-:Y:S05]  /*57a0*/  BSYNC B1 ;  /* 0x0000000000017941 */ /* 0x000fea0003800000 */
.L_x_47:
[----:B-----5:R-:W-:Y:S01]  /*57b0*/  LOP3.LUT R32, R32, 0xff, RZ, 0xc0, !PT ;  /* 0x000000ff20207812 */ /* 0x020fe200078ec0ff */
[----:B------:R-:W-:Y:S01]  /*57c0*/  BSSY B1, `(.L_x_49) ;  /* 0x000000c000017945 */ /* 0x000fe20003800000 */
[----:B------:R-:W-:Y:S02]  /*57d0*/  ISETP.GE.AND P0, PT, R35, 0x9, PT ;  /* 0x000000092300780c */ /* 0x000fe40003f06270 */
[----:B------:R-:W-:Y:S02]  /*57e0*/  F2FP.F16.E4M3.UNPACK_B R32, R32 ;  /* 0x00000020ff20723e */ /* 0x000fe400020006ff */
[----:B------:R-:W-:-:S03]  /*57f0*/  ISETP.LT.OR P2, PT, R34, 0x1, !P0 ;  /* 0x000000012200780c */ /* 0x000fc60004741670 */
[----:B------:R-:W-:-:S05]  /*5800*/  HADD2.F32 R32, -RZ, R32.H0_H0 ;  /* 0x20000020ff207230 */ /* 0x000fca0000004100 */
[----:B----4-:R-:W-:Y:S01]  /*5810*/  FMUL R33, R32, UR18 ;  /* 0x0000001220217c20 */ /* 0x010fe20008400000 */
[----:B------:R-:W-:-:S03]  /*5820*/  PRMT R32, RZ, 0x7610, R32 ;  /* 0x00007610ff207816 */ /* 0x000fc60000000020 */
[----:B------:R-:W-:-:S05]  /*5830*/  FFMA R33, R220, UR19, R33 ;  /* 0x00000013dc217c23 */ /* 0x000fca0008000021 */
[----:B------:R-:W-:-:S05]  /*5840*/  F2FP.SATFINITE.E4M3.F32.PACK_AB_MERGE_C R33, RZ, R33, RZ ;  /* 0x00000021ff21723e */ /* 0x000fca00048070ff */
[----:B------:R4:W-:Y:S01]  /*5850*/  @!P1 STG.E.U8 desc[UR32][R26.64+0x1], R33 ;  /* 0x000001211a009986 */ /* 0x0009e2000c101120 */
[----:B------:R-:W-:Y:S05]  /*5860*/  @P2 BRA `(.L_x_50) ;  /* 0x0000000000042947 */ /* 0x000fea0003800000 */
[----:B------:R0:W5:Y:S02]  /*5870*/  LDG.E.U8 R32, desc[UR32][R28.64+0x8] ;  /* 0x000008201c207981 */ /* 0x000164000c1e1100 */
.L_x_50:
[----:B------:R-:W-:Y:S05]  /*5880*/  BSYNC B1 ;  /* 0x0000000000017941 */ /* 0x000fea0003800000 */
.L_x_49:
        /* <DEDUP_REMOVED lines=8> */
[----:B----4-:R-:W-:Y:S02]  /*5910*/  F2FP.SATFINITE.E4M3.F32.PACK_AB_MERGE_C R33, RZ, R32, RZ ;  /* 0x00000020ff21723e */ /* 0x010fe400048070ff */
[----:B------:R-:W-:-:S03]  /*5920*/  PRMT R32, RZ, 0x7610, R32 ;  /* 0x00007610ff207816 */ /* 0x000fc60000000020 */
[----:B------:R4:W-:Y:S01]  /*5930*/  @!P2 STG.E.U8 desc[UR32][R24.64+0x8], R33 ;  /* 0x000008211800a986 */ /* 0x0009e2000c101120 */
[----:B------:R-:W-:Y:S05]  /*5940*/  @P4 BRA `(.L_x_52) ;  /* 0x0000000000044947 */ /* 0x000fea0003800000 */
[----:B------:R0:W5:Y:S02]  /*5950*/  LDG.E.U8 R32, desc[UR32][R28.64+0x9] ;  /* 0x000009201c207981 */ /* 0x000164000c1e1100 */
.L_x_52:
[----:B------:R-:W-:Y:S05]  /*5960*/  BSYNC B1 ;  /* 0x0000000000017941 */ /* 0x000fea0003800000 */
.L_x_51:
[----:B-----5:R-:W-:Y:S01]  /*5970*/  LOP3.LUT R32, R32, 0xff, RZ, 0xc0, !PT ;  /* 0x000000ff20207812 */ /* 0x020fe200078ec0ff */
[----:B------:R-:W-:Y:S01]  /*5980*/  BSSY B1, `(.L_x_53) ;  /* 0x000000b000017945 */ /* 0x000fe20003800000 */
[----:B------:R-:W-:Y:S02]  /*5990*/  ISETP.LT.OR P0, PT, R34, 0x9, !P0 ;  /* 0x000000092200780c */ /* 0x000fe40004701670 */
[----:B------:R-:W-:-:S05]  /*59a0*/  F2FP.F16.E4M3.UNPACK_B R32, R32 ;  /* 0x00000020ff20723e */ /* 0x000fca00020006ff */
        /* <DEDUP_REMOVED lines=8> */
.L_x_54:
[----:B------:R-:W-:Y:S05]  /*5a30*/  BSYNC B1 ;  /* 0x0000000000017941 */ /* 0x000fea0003800000 */
.L_x_53:
[----:B-----5:R-:W-:Y:S01]  /*5a40*/  LOP3.LUT R32, R32, 0xff, RZ, 0xc0, !PT ;  /* 0x000000ff20207812 */ /* 0x020fe200078ec0ff */
[----:B------:R-:W-:Y:S01]  /*5a50*/  BSSY B1, `(.L_x_55) ;  /* 0x000000b000017945 */ /* 0x000fe20003800000 */
[----:B------:R-:W-:Y:S02]  /*5a60*/  ISETP.LT.OR P1, PT, R34, 0x9, !P1 ;  /* 0x000000092200780c */ /* 0x000fe40004f21670 */
[----:B------:R-:W-:-:S05]  /*5a70*/  F2FP.F16.E4M3.UNPACK_B R32, R32 ;  /* 0x00000020ff20723e */ /* 0x000fca00020006ff */
        /* <DEDUP_REMOVED lines=8> */
.L_x_56:
[----:B------:R-:W-:Y:S05]  /*5b00*/  BSYNC B1 ;  /* 0x0000000000017941 */ /* 0x000fea0003800000 */
.L_x_55:
        /* <DEDUP_REMOVED lines=13> */
.L_x_58:
[----:B------:R-:W-:Y:S05]  /*5be0*/  BSYNC B1 ;  /* 0x0000000000017941 */ /* 0x000fea0003800000 */
.L_x_57:
        /* <DEDUP_REMOVED lines=13> */
.L_x_60:
[----:B------:R-:W-:Y:S05]  /*5cc0*/  BSYNC B1 ;  /* 0x0000000000017941 */ /* 0x000fea0003800000 */
.L_x_59:
        /* <DEDUP_REMOVED lines=12> */
.L_x_62:
[----:B------:R-:W-:Y:S05]  /*5d90*/  BSYNC B1 ;  /* 0x0000000000017941 */ /* 0x000fea0003800000 */
.L_x_61:
        /* <DEDUP_REMOVED lines=12> */
.L_x_64:
[----:B------:R-:W-:Y:S05]  /*5e60*/  BSYNC B1 ;  /* 0x0000000000017941 */ /* 0x000fea0003800000 */
.L_x_63:
        /* <DEDUP_REMOVED lines=13> */
.L_x_66:
[----:B------:R-:W-:Y:S05]  /*5f40*/  BSYNC B1 ;  /* 0x0000000000017941 */ /* 0x000fea0003800000 */
.L_x_65:
        /* <DEDUP_REMOVED lines=13> */
.L_x_68:
[----:B------:R-:W-:Y:S05]  /*6020*/  BSYNC B1 ;  /* 0x0000000000017941 */ /* 0x000fea0003800000 */
.L_x_67:
        /* <DEDUP_REMOVED lines=12> */
.L_x_70:
[----:B------:R-:W-:Y:S05]  /*60f0*/  BSYNC B1 ;  /* 0x0000000000017941 */ /* 0x000fea0003800000 */
.L_x_69:
        /* <DEDUP_REMOVED lines=12> */
.L_x_72:
[----:B------:R-:W-:Y:S05]  /*61c0*/  BSYNC B1 ;  /* 0x0000000000017941 */ /* 0x000fea0003800000 */
.L_x_71:
        /* <DEDUP_REMOVED lines=13> */
.L_x_74:
[----:B------:R-:W-:Y:S05]  /*62a0*/  BSYNC B1 ;  /* 0x0000000000017941 */ /* 0x000fea0003800000 */
.L_x_73:
        /* <DEDUP_REMOVED lines=13> */
.L_x_76:
[----:B------:R-:W-:Y:S05]  /*6380*/  BSYNC B1 ;  /* 0x0000000000017941 */ /* 0x000fea0003800000 */
.L_x_75:
        /* <DEDUP_REMOVED lines=12> */
.L_x_78:
[----:B------:R-:W-:Y:S05]  /*6450*/  BSYNC B1 ;  /* 0x0000000000017941 */ /* 0x000fea0003800000 */
.L_x_77:
        /* <DEDUP_REMOVED lines=12> */
.L_x_80:
[----:B------:R-:W-:Y:S05]  /*6520*/  BSYNC B1 ;  /* 0x0000000000017941 */ /* 0x000fea0003800000 */
.L_x_79:
        /* <DEDUP_REMOVED lines=13> */
.L_x_82:
[----:B------:R-:W-:Y:S05]  /*6600*/  BSYNC B1 ;  /* 0x0000000000017941 */ /* 0x000fea0003800000 */
.L_x_81:
        /* <DEDUP_REMOVED lines=13> */
.L_x_84:
[----:B------:R-:W-:Y:S05]  /*66e0*/  BSYNC B1 ;  /* 0x0000000000017941 */ /* 0x000fea0003800000 */
.L_x_83:
        /* <DEDUP_REMOVED lines=12> */
.L_x_86:
[----:B------:R-:W-:Y:S05]  /*67b0*/  BSYNC B1 ;  /* 0x0000000000017941 */ /* 0x000fea0003800000 */
.L_x_85:
        /* <DEDUP_REMOVED lines=12> */
.L_x_88:
[----:B------:R-:W-:Y:S05]  /*6880*/  BSYNC B1 ;  /* 0x0000000000017941 */ /* 0x000fea0003800000 */
.L_x_87:
        /* <DEDUP_REMOVED lines=13> */
.L_x_90:
[----:B------:R-:W-:Y:S05]  /*6960*/  BSYNC B1 ;  /* 0x0000000000017941 */ /* 0x000fea0003800000 */
.L_x_89:
        /* <DEDUP_REMOVED lines=13> */
.L_x_92:
[----:B------:R-:W-:Y:S05]  /*6a40*/  BSYNC B1 ;  /* 0x0000000000017941 */ /* 0x000fea0003800000 */
.L_x_91:
        /* <DEDUP_REMOVED lines=12> */
.L_x_94:
[----:B------:R-:W-:Y:S05]  /*6b10*/  BSYNC B1 ;  /* 0x0000000000017941 */ /* 0x000fea0003800000 */
.L_x_93:
        /* <DEDUP_REMOVED lines=12> */
.L_x_96:
[----:B------:R-:W-:Y:S05]  /*6be0*/  BSYNC B1 ;  /* 0x0000000000017941 */ /* 0x000fea0003800000 */
.L_x_95:
        /* <DEDUP_REMOVED lines=13> */
.L_x_98:
[----:B------:R-:W-:Y:S05]  /*6cc0*/  BSYNC B1 ;  /* 0x0000000000017941 */ /* 0x000fea0003800000 */
.L_x_97:
        /* <DEDUP_REMOVED lines=13> */
.L_x_100:
[----:B------:R-:W-:Y:S05]  /*6da0*/  BSYNC B1 ;  /* 0x0000000000017941 */ /* 0x000fea0003800000 */
.L_x_99:
        /* <DEDUP_REMOVED lines=12> */
.L_x_102:
[----:B------:R-:W-:Y:S05]  /*6e70*/  BSYNC B1 ;  /* 0x0000000000017941 */ /* 0x000fea0003800000 */
.L_x_101:
        /* <DEDUP_REMOVED lines=12> */
.L_x_104:
[----:B------:R-:W-:Y:S05]  /*6f40*/  BSYNC B1 ;  /* 0x0000000000017941 */ /* 0x000fea0003800000 */
.L_x_103:
        /* <DEDUP_REMOVED lines=13> */
.L_x_106:
[----:B------:R-:W-:Y:S05]  /*7020*/  BSYNC B1 ;  /* 0x0000000000017941 */ /* 0x000fea0003800000 */
.L_x_105:
        /* <DEDUP_REMOVED lines=13> */
.L_x_108:
[----:B------:R-:W-:Y:S05]  /*7100*/  BSYNC B1 ;  /* 0x0000000000017941 */ /* 0x000fea0003800000 */
.L_x_107:
        /* <DEDUP_REMOVED lines=12> */
.L_x_110:
[----:B------:R-:W-:Y:S05]  /*71d0*/  BSYNC B1 ;  /* 0x0000000000017941 */ /* 0x000fea0003800000 */
.L_x_109:
        /* <DEDUP_REMOVED lines=12> */
.L_x_112:
[----:B------:R-:W-:Y:S05]  /*72a0*/  BSYNC B1 ;  /* 0x0000000000017941 */ /* 0x000fea0003800000 */
.L_x_111:
        /* <DEDUP_REMOVED lines=13> */
.L_x_114:
[----:B------:R-:W-:Y:S05]  /*7380*/  BSYNC B1 ;  /* 0x0000000000017941 */ /* 0x000fea0003800000 */
.L_x_113:
        /* <DEDUP_REMOVED lines=13> */
.L_x_116:
[----:B------:R-:W-:Y:S05]  /*7460*/  BSYNC B1 ;  /* 0x0000000000017941 */ /* 0x000fea0003800000 */
.L_x_115:
        /* <DEDUP_REMOVED lines=12> */
.L_x_118:
[----:B------:R-:W-:Y:S05]  /*7530*/  BSYNC B1 ;  /* 0x0000000000017941 */ /* 0x000fea0003800000 */
.L_x_117:
        /* <DEDUP_REMOVED lines=12> */
.L_x_120:
[----:B------:R-:W-:Y:S05]  /*7600*/  BSYNC B1 ;  /* 0x0000000000017941 */ /* 0x000fea0003800000 */
.L_x_119:
        /* <DEDUP_REMOVED lines=13> */
.L_x_122:
[----:B------:R-:W-:Y:S05]  /*76e0*/  BSYNC B1 ;  /* 0x0000000000017941 */ /* 0x000fea0003800000 */
.L_x_121:
        /* <DEDUP_REMOVED lines=13> */
.L_x_124:
[----:B------:R-:W-:Y:S05]  /*77c0*/  BSYNC B1 ;  /* 0x0000000000017941 */ /* 0x000fea0003800000 */
.L_x_123:
        /* <DEDUP_REMOVED lines=12> */
.L_x_126:
[----:B------:R-:W-:Y:S05]  /*7890*/  BSYNC B1 ;  /* 0x0000000000017941 */ /* 0x000fea0003800000 */
.L_x_125:
        /* <DEDUP_REMOVED lines=12> */
.L_x_128:
[----:B------:R-:W-:Y:S05]  /*7960*/  BSYNC B1 ;  /* 0x0000000000017941 */ /* 0x000fea0003800000 */
.L_x_127:
        /* <DEDUP_REMOVED lines=13> */
.L_x_130:
[----:B------:R-:W-:Y:S05]  /*7a40*/  BSYNC B1 ;  /* 0x0000000000017941 */ /* 0x000fea0003800000 */
.L_x_129:
        /* <DEDUP_REMOVED lines=13> */
.L_x_132:
[----:B------:R-:W-:Y:S05]  /*7b20*/  BSYNC B1 ;  /* 0x0000000000017941 */ /* 0x000fea0003800000 */
.L_x_131:
        /* <DEDUP_REMOVED lines=12> */
.L_x_134:
[----:B------:R-:W-:Y:S05]  /*7bf0*/  BSYNC B1 ;  /* 0x0000000000017941 */ /* 0x000fea0003800000 */
.L_x_133:
        /* <DEDUP_REMOVED lines=12> */
.L_x_136:
[----:B------:R-:W-:Y:S05]  /*7cc0*/  BSYNC B1 ;  /* 0x0000000000017941 */ /* 0x000fea0003800000 */
.L_x_135:
        /* <DEDUP_REMOVED lines=13> */
.L_x_138:
[----:B------:R-:W-:Y:S05]  /*7da0*/  BSYNC B1 ;  /* 0x0000000000017941 */ /* 0x000fea0003800000 */
.L_x_137:
        /* <DEDUP_REMOVED lines=13> */
.L_x_140:
[----:B------:R-:W-:Y:S05]  /*7e80*/  BSYNC B1 ;  /* 0x0000000000017941 */ /* 0x000fea0003800000 */
.L_x_139:
        /* <DEDUP_REMOVED lines=12> */
.L_x_142:
[----:B------:R-:W-:Y:S05]  /*7f50*/  BSYNC B1 ;  /* 0x0000000000017941 */ /* 0x000fea0003800000 */
.L_x_141:
        /* <DEDUP_REMOVED lines=12> */
.L_x_144:
[----:B------:R-:W-:Y:S05]  /*8020*/  BSYNC B1 ;  /* 0x0000000000017941 */ /* 0x000fea0003800000 */
.L_x_143:
        /* <DEDUP_REMOVED lines=13> */
.L_x_146:
[----:B------:R-:W-:Y:S05]  /*8100*/  BSYNC B1 ;  /* 0x0000000000017941 */ /* 0x000fea0003800000 */
.L_x_145:
        /* <DEDUP_REMOVED lines=13> */
.L_x_148:
[----:B------:R-:W-:Y:S05]  /*81e0*/  BSYNC B1 ;  /* 0x0000000000017941 */ /* 0x000fea0003800000 */
.L_x_147:
        /* <DEDUP_REMOVED lines=12> */
.L_x_150:
[----:B------:R-:W-:Y:S05]  /*82b0*/  BSYNC B1 ;  /* 0x0000000000017941 */ /* 0x000fea0003800000 */
.L_x_149:
        /* <DEDUP_REMOVED lines=12> */
.L_x_152:
[----:B------:R-:W-:Y:S05]  /*8380*/  BSYNC B1 ;  /* 0x0000000000017941 */ /* 0x000fea0003800000 */
.L_x_151:
        /* <DEDUP_REMOVED lines=13> */
.L_x_154:
[----:B------:R-:W-:Y:S05]  /*8460*/  BSYNC B1 ;  /* 0x0000000000017941 */ /* 0x000fea0003800000 */
.L_x_153:
        /* <DEDUP_REMOVED lines=13> */
.L_x_156:
[----:B------:R-:W-:Y:S05]  /*8540*/  BSYNC B1 ;  /* 0x0000000000017941 */ /* 0x000fea0003800000 */
.L_x_155:
        /* <DEDUP_REMOVED lines=12> */
.L_x_158:
[----:B------:R-:W-:Y:S05]  /*8610*/  BSYNC B1 ;  /* 0x0000000000017941 */ /* 0x000fea0003800000 */
.L_x_157:
        /* <DEDUP_REMOVED lines=12> */
.L_x_160:
[----:B------:R-:W-:Y:S05]  /*86e0*/  BSYNC B1 ;  /* 0x0000000000017941 */ /* 0x000fea0003800000 */
.L_x_159:
        /* <DEDUP_REMOVED lines=13> */
.L_x_162:
[----:B------:R-:W-:Y:S05]  /*87c0*/  BSYNC B1 ;  /* 0x0000000000017941 */ /* 0x000fea0003800000 */
.L_x_161:
        /* <DEDUP_REMOVED lines=13> */
.L_x_164:
[----:B------:R-:W-:Y:S05]  /*88a0*/  BSYNC B1 ;  /* 0x0000000000017941 */ /* 0x000fea0003800000 */
.L_x_163:
        /* <DEDUP_REMOVED lines=12> */
.L_x_166:
[----:B------:R-:W-:Y:S05]  /*8970*/  BSYNC B1 ;  /* 0x0000000000017941 */ /* 0x000fea0003800000 */
.L_x_165:
        /* <DEDUP_REMOVED lines=12> */
.L_x_168:
[----:B------:R-:W-:Y:S05]  /*8a40*/  BSYNC B1 ;  /* 0x0000000000017941 */ /* 0x000fea0003800000 */
.L_x_167:
        /* <DEDUP_REMOVED lines=13> */
.L_x_170:
[----:B------:R-:W-:Y:S05]  /*8b20*/  BSYNC B1 ;  /* 0x0000000000017941 */ /* 0x000fea0003800000 */
.L_x_169:
        /* <DEDUP_REMOVED lines=13> */
.L_x_172:
[----:B------:R-:W-:Y:S05]  /*8c00*/  BSYNC B1 ;  /* 0x0000000000017941 */ /* 0x000fea0003800000 */
.L_x_171:
        /* <DEDUP_REMOVED lines=12> */
.L_x_174:
[----:B------:R-:W-:Y:S05]  /*8cd0*/  BSYNC B1 ;  /* 0x0000000000017941 */ /* 0x000fea0003800000 */
.L_x_173:
        /* <DEDUP_REMOVED lines=12> */
.L_x_176:
[----:B------:R-:W-:Y:S05]  /*8da0*/  BSYNC B1 ;  /* 0x0000000000017941 */ /* 0x000fea0003800000 */
.L_x_175:
        /* <DEDUP_REMOVED lines=13> */
.L_x_178:
[----:B------:R-:W-:Y:S05]  /*8e80*/  BSYNC B1 ;  /* 0x0000000000017941 */ /* 0x000fea0003800000 */
.L_x_177:
        /* <DEDUP_REMOVED lines=13> */
.L_x_180:
[----:B------:R-:W-:Y:S05]  /*8f60*/  BSYNC B1 ;  /* 0x0000000000017941 */ /* 0x000fea0003800000 */
.L_x_179:
        /* <DEDUP_REMOVED lines=12> */
.L_x_182:
[----:B------:R-:W-:Y:S05]  /*9030*/  BSYNC B1 ;  /* 0x0000000000017941 */ /* 0x000fea0003800000 */
.L_x_181:
        /* <DEDUP_REMOVED lines=12> */
.L_x_184:
[----:B------:R-:W-:Y:S05]  /*9100*/  BSYNC B1 ;  /* 0x0000000000017941 */ /* 0x000fea0003800000 */
.L_x_183:
        /* <DEDUP_REMOVED lines=13> */
.L_x_186:
[----:B------:R-:W-:Y:S05]  /*91e0*/  BSYNC B1 ;  /* 0x0000000000017941 */ /* 0x000fea0003800000 */
.L_x_185:
        /* <DEDUP_REMOVED lines=13> */
.L_x_188:
[----:B------:R-:W-:Y:S05]  /*92c0*/  BSYNC B1 ;  /* 0x0000000000017941 */ /* 0x000fea0003800000 */
.L_x_187:
        /* <DEDUP_REMOVED lines=12> */
.L_x_190:
[----:B------:R-:W-:Y:S05]  /*9390*/  BSYNC B1 ;  /* 0x0000000000017941 */ /* 0x000fea0003800000 */
.L_x_189:
        /* <DEDUP_REMOVED lines=12> */
.L_x_192:
[----:B------:R-:W-:Y:S05]  /*9460*/  BSYNC B1 ;  /* 0x0000000000017941 */ /* 0x000fea0003800000 */
.L_x_191:
        /* <DEDUP_REMOVED lines=13> */
.L_x_194:
[----:B------:R-:W-:Y:S05]  /*9540*/  BSYNC B1 ;  /* 0x0000000000017941 */ /* 0x000fea0003800000 */
.L_x_193:
        /* <DEDUP_REMOVED lines=13> */
.L_x_196:
[----:B------:R-:W-:Y:S05]  /*9620*/  BSYNC B1 ;  /* 0x0000000000017941 */ /* 0x000fea0003800000 */
.L_x_195:
        /* <DEDUP_REMOVED lines=12> */
.L_x_198:
[----:B------:R-:W-:Y:S05]  /*96f0*/  BSYNC B1 ;  /* 0x0000000000017941 */ /* 0x000fea0003800000 */
.L_x_197:
        /* <DEDUP_REMOVED lines=12> */
.L_x_200:
[----:B------:R-:W-:Y:S05]  /*97c0*/  BSYNC B1 ;  /* 0x0000000000017941 */ /* 0x000fea0003800000 */
.L_x_199:
        /* <DEDUP_REMOVED lines=13> */
.L_x_202:
[----:B------:R-:W-:Y:S05]  /*98a0*/  BSYNC B1 ;  /* 0x0000000000017941 */ /* 0x000fea0003800000 */
.L_x_201:
        /* <DEDUP_REMOVED lines=13> */
.L_x_204:
[----:B------:R-:W-:Y:S05]  /*9980*/  BSYNC B1 ;  /* 0x0000000000017941 */ /* 0x000fea0003800000 */
.L_x_203:
        /* <DEDUP_REMOVED lines=12> */
.L_x_206:
[----:B------:R-:W-:Y:S05]  /*9a50*/  BSYNC B1 ;  /* 0x0000000000017941 */ /* 0x000fea0003800000 */
.L_x_205:
        /* <DEDUP_REMOVED lines=12> */
.L_x_208:
[----:B------:R-:W-:Y:S05]  /*9b20*/  BSYNC B1 ;  /* 0x0000000000017941 */ /* 0x000fea0003800000 */
.L_x_207:
        /* <DEDUP_REMOVED lines=13> */
.L_x_210:
[----:B------:R-:W-:Y:S05]  /*9c00*/  BSYNC B1 ;  /* 0x0000000000017941 */ /* 0x000fea0003800000 */
.L_x_209:
        /* <DEDUP_REMOVED lines=13> */
.L_x_212:
[----:B------:R-:W-:Y:S05]  /*9ce0*/  BSYNC B1 ;  /* 0x0000000000017941 */ /* 0x000fea0003800000 */
.L_x_211:
        /* <DEDUP_REMOVED lines=12> */
.L_x_214:
[----:B------:R-:W-:Y:S05]  /*9db0*/  BSYNC B1 ;  /* 0x0000000000017941 */ /* 0x000fea0003800000 */
.L_x_213:
        /* <DEDUP_REMOVED lines=12> */
.L_x_216:
[----:B------:R-:W-:Y:S05]  /*9e80*/  BSYNC B1 ;  /* 0x0000000000017941 */ /* 0x000fea0003800000 */
.L_x_215:
        /* <DEDUP_REMOVED lines=13> */
.L_x_218:
[----:B------:R-:W-:Y:S05]  /*9f60*/  BSYNC B1 ;  /* 0x0000000000017941 */ /* 0x000fea0003800000 */
.L_x_217:
[----:B-----5:R-:W-:Y:S01]  /*9f70*/  LOP3.LUT R32, R32, 0xff, RZ, 0xc0, !PT ;  /* 0x000000ff20207812 */ /* 0x020fe200078ec0ff */
[----:B------:R-:W-:Y:S01]  /*9f80*/  BSSY B1, `(.L_x_219) ;  /* 0x000000c000017945 */ /* 0x000fe20003800000 */
[----:B------:R-:W-:Y:S02]  /*9f90*/  ISETP.GE.AND P1, PT, R35, 0xb2, PT ;  /* 0x000000b22300780c */ /* 0x000fe40003f26270 */
[----:B------:R-:W-:Y:S02]  /*9fa0*/  F2FP.F16.E4M3.UNPACK_B R32, R32 ;  /* 0x00000020ff20723e */ /* 0x000fe400020006ff */
[----:B------:R-:W-:-:S03]  /*9fb0*/  ISETP.LT.OR P4, PT, R34, 0x1, !P1 ;  /* 0x000000012200780c */ /* 0x000fc60004f81670 */
[----:B------:R-:W-:-:S05]  /*9fc0*/  HADD2.F32 R32, -RZ, R32.H0_H0 ;  /* 0x20000020ff207230 */ /* 0x000fca0000004100 */
[----:B------:R-:W-:-:S04]  /*9fd0*/  FMUL R32, R32, UR18 ;  /* 0x0000001220207c20 */ /* 0x000fc80008400000 */
[----:B------:R-:W-:Y:S01]  /*9fe0*/  FFMA R32, R23, UR19, R32 ;  /* 0x0000001317207c23 */ /* 0x000fe20008000020 */
[----:B------:R-:W-:-:S04]  /*9ff0*/  PRMT R23, RZ, 0x7610, R23 ;  /* 0x00007610ff177816 */ /* 0x000fc80000000017 */
[----:B----4-:R-:W-:-:S05]  /*a000*/  F2FP.SATFINITE.E4M3.F32.PACK_AB_MERGE_C R33, RZ, R32, RZ ;  /* 0x00000020ff21723e */ /* 0x010fca00048070ff */
[----:B------:R4:W-:Y:S01]  /*a010*/  @!P2 STG.E.U8 desc[UR32][R24.64+0xb0], R33 ;  /* 0x0000b0211800a986 */ /* 0x0009e2000c101120 */
[----:B------:R-:W-:Y:S05]  /*a020*/  @P4 BRA `(.L_x_220) ;  /* 0x0000000000044947 */ /* 0x000fea0003800000 */
[----:B------:R0:W5:Y:S02]  /*a030*/  LDG.E.U8 R23, desc[UR32][R28.64+0xb1] ;  /* 0x0000b1201c177981 */ /* 0x000164000c1e1100 */
.L_x_220:
[----:B------:R-:W-:Y:S05]  /*a040*/  BSYNC B1 ;  /* 0x0000000000017941 */ /* 0x000fea0003800000 */
.L_x_219:
[----:B-----5:R-:W-:Y:S01]  /*a050*/  LOP3.LUT R23, R23, 0xff, RZ, 0xc0, !PT ;  /* 0x000000ff17177812 */ /* 0x020fe200078ec0ff */
[----:B------:R-:W-:Y:S01]  /*a060*/  BSSY B1, `(.L_x_221) ;  /* 0x000000b000017945 */ /* 0x000fe20003800000 */
[----:B------:R-:W-:Y:S02]  /*a070*/  ISETP.LT.OR P0, PT, R34, 0x9, !P0 ;  /* 0x000000092200780c */ /* 0x000fe40004701670 */
[----:B------:R-:W-:-:S05]  /*a080*/  F2FP.F16.E4M3.UNPACK_B R23, R23 ;  /* 0x00000017ff17723e */ /* 0x000fca00020006ff */
[----:B------:R-:W-:-:S05]  /*a090*/  HADD2.F32 R23, -RZ, R23.H0_H0 ;  /* 0x20000017ff177230 */ /* 0x000fca0000004100 */
[----:B------:R-:W-:-:S04]  /*a0a0*/  FMUL R23, R23, UR18 ;  /* 0x0000001217177c20 */ /* 0x000fc80008400000 */
[----:B------:R-:W-:Y:S01]  /*a0b0*/  FFMA R23, R22, UR19, R23 ;  /* 0x0000001316177c23 */ /* 0x000fe20008000017 */
[----:B------:R-:W-:-:S04]  /*a0c0*/  PRMT R22, RZ, 0x7610, R22 ;  /* 0x00007610ff167816 */ /* 0x000fc80000000016 */
[----:B------:R-:W-:-:S05]  /*a0d0*/  F2FP.SATFINITE.E4M3.F32.PACK_AB_MERGE_C R23, RZ, R23, RZ ;  /* 0x00000017ff17723e */ /* 0x000fca00048070ff */
[----:B------:R0:W-:Y:S01]  /*a0e0*/  @!P4 STG.E.U8 desc[UR32][R24.64+0xb1], R23 ;  /* 0x0000b1171800c986 */ /* 0x0001e2000c101120 */
[----:B------:R-:W-:Y:S05]  /*a0f0*/  @P0 BRA `(.L_x_222) ;  /* 0x0000000000040947 */ /* 0x000fea0003800000 */
[----:B------:R0:W5:Y:S02]  /*a100*/  LDG.E.U8 R22, desc[UR32][R30.64+0xb0] ;  /* 0x0000b0201e167981 */ /* 0x000164000c1e1100 */
.L_x_222:
[----:B------:R-:W-:Y:S05]  /*a110*/  BSYNC B1 ;  /* 0x0000000000017941 */ /* 0x000fea0003800000 */
.L_x_221:
        /* <DEDUP_REMOVED lines=8> */
[----:B0-----:R-:W-:-:S05]  /*a1a0*/  F2FP.SATFINITE.E4M3.F32.PACK_AB_MERGE_C R23, RZ, R22, RZ ;  /* 0x00000016ff17723e */ /* 0x001fca00048070ff */
[----:B------:R0:W-:Y:S01]  /*a1b0*/  @!P0 STG.E.U8 desc[UR32][R26.64+0xb0], R23 ;  /* 0x0000b0171a008986 */ /* 0x0001e2000c101120 */
[----:B------:R-:W-:Y:S05]  /*a1c0*/  @P1 BRA `(.L_x_224) ;  /* 0x0000000000041947 */ /* 0x000fea0003800000 */
[----:B------:R0:W5:Y:S02]  /*a1d0*/  LDG.E.U8 R21, desc[UR32][R30.64+0xb1] ;  /* 0x0000b1201e157981 */ /* 0x000164000c1e1100 */
.L_x_224:
[----:B------:R-:W-:Y:S05]  /*a1e0*/  BSYNC B1 ;  /* 0x0000000000017941 */ /* 0x000fea0003800000 */
.L_x_223:
        /* <DEDUP_REMOVED lines=13> */
.L_x_226:
[----:B------:R-:W-:Y:S05]  /*a2c0*/  BSYNC B1 ;  /* 0x0000000000017941 */ /* 0x000fea0003800000 */
.L_x_225:
        /* <DEDUP_REMOVED lines=13> */
.L_x_228:
[----:B------:R-:W-:Y:S05]  /*a3a0*/  BSYNC B1 ;  /* 0x0000000000017941 */ /* 0x000fea0003800000 */
.L_x_227:
        /* <DEDUP_REMOVED lines=12> */
.L_x_230:
[----:B------:R-:W-:Y:S05]  /*a470*/  BSYNC B1 ;  /* 0x0000000000017941 */ /* 0x000fea0003800000 */
.L_x_229:
        /* <DEDUP_REMOVED lines=12> */
.L_x_232:
[----:B------:R-:W-:Y:S05]  /*a540*/  BSYNC B1 ;  /* 0x0000000000017941 */ /* 0x000fea0003800000 */
.L_x_231:
        /* <DEDUP_REMOVED lines=13> */
.L_x_234:
[----:B------:R-:W-:Y:S05]  /*a620*/  BSYNC B1 ;  /* 0x0000000000017941 */ /* 0x000fea0003800000 */
.L_x_233:
        /* <DEDUP_REMOVED lines=13> */
.L_x_236:
[----:B------:R-:W-:Y:S05]  /*a700*/  BSYNC B1 ;  /* 0x0000000000017941 */ /* 0x000fea0003800000 */
.L_x_235:
        /* <DEDUP_REMOVED lines=12> */
.L_x_238:
[----:B------:R-:W-:Y:S05]  /*a7d0*/  BSYNC B1 ;  /* 0x0000000000017941 */ /* 0x000fea0003800000 */
.L_x_237:
        /* <DEDUP_REMOVED lines=12> */
.L_x_240:
[----:B------:R-:W-:Y:S05]  /*a8a0*/  BSYNC B1 ;  /* 0x0000000000017941 */ /* 0x000fea0003800000 */
.L_x_239:
        /* <DEDUP_REMOVED lines=13> */
.L_x_242:
[----:B------:R-:W-:Y:S05]  /*a980*/  BSYNC B1 ;  /* 0x0000000000017941 */ /* 0x000fea0003800000 */
.L_x_241:
        /* <DEDUP_REMOVED lines=13> */
.L_x_244:
[----:B------:R-:W-:Y:S05]  /*aa60*/  BSYNC B1 ;  /* 0x0000000000017941 */ /* 0x000fea0003800000 */
.L_x_243:
        /* <DEDUP_REMOVED lines=12> */
.L_x_246:
[----:B------:R-:W-:Y:S05]  /*ab30*/  BSYNC B1 ;  /* 0x0000000000017941 */ /* 0x000fea0003800000 */
.L_x_245:
        /* <DEDUP_REMOVED lines=12> */
.L_x_248:
[----:B------:R-:W-:Y:S05]  /*ac00*/  BSYNC B1 ;  /* 0x0000000000017941 */ /* 0x000fea0003800000 */
.L_x_247:
        /* <DEDUP_REMOVED lines=13> */
.L_x_250:
[----:B------:R-:W-:Y:S05]  /*ace0*/  BSYNC B1 ;  /* 0x0000000000017941 */ /* 0x000fea0003800000 */
.L_x_249:
        /* <DEDUP_REMOVED lines=13> */
.L_x_252:
[----:B------:R-:W-:Y:S05]  /*adc0*/  BSYNC B1 ;  /* 0x0000000000017941 */ /* 0x000fea0003800000 */
.L_x_251:
        /* <DEDUP_REMOVED lines=12> */
.L_x_254:
[----:B------:R-:W-:Y:S05]  /*ae90*/  BSYNC B1 ;  /* 0x0000000000017941 */ /* 0x000fea0003800000 */
.L_x_253:
        /* <DEDUP_REMOVED lines=12> */
.L_x_256:
[----:B------:R-:W-:Y:S05]  /*af60*/  BSYNC B1 ;  /* 0x0000000000017941 */ /* 0x000fea0003800000 */
.L_x_255:
        /* <DEDUP_REMOVED lines=13> */
.L_x_258:
[----:B------:R-:W-:Y:S05]  /*b040*/  BSYNC B1 ;  /* 0x0000000000017941 */ /* 0x000fea0003800000 */
.L_x_257:
        /* <DEDUP_REMOVED lines=13> */
.L_x_260:
[----:B------:R-:W-:Y:S05]  /*b120*/  BSYNC B1 ;  /* 0x0000000000017941 */ /* 0x000fea0003800000 */
.L_x_259:
        /* <DEDUP_REMOVED lines=12> */
.L_x_262:
[----:B------:R-:W-:Y:S05]  /*b1f0*/  BSYNC B1 ;  /* 0x0000000000017941 */ /* 0x000fea0003800000 */
.L_x_261:
[----:B-----5:R-:W-:Y:S01]  /*b200*/  LOP3.LUT R2, R2, 0xff, RZ, 0xc0, !PT ;  /* 0x000000ff02027812 */ /* 0x020fe200078ec0ff */
[----:B------:R-:W-:Y:S01]  /*b210*/  BSSY B1, `(.L_x_263) ;  /* 0x000000b000017945 */ /* 0x000fe20003800000 */
[----:B------:R-:W-:Y:S02]  /*b220*/  ISETP.LT.OR P1, PT, R34, 0x9, !P1 ;  /* 0x000000092200780c */ /* 0x000fe40004f21670 */
[----:B------:R-:W-:-:S05]  /*b230*/  F2FP.F16.E4M3.UNPACK_B R2, R2 ;  /* 0x00000002ff02723e */ /* 0x000fca00020006ff */
[----:B------:R-:W-:-:S05]  /*b240*/  HADD2.F32 R2, -RZ, R2.H0_H0 ;  /* 0x20000002ff027230 */ /* 0x000fca0000004100 */
[----:B0-----:R-:W-:-:S04]  /*b250*/  FMUL R3, R2, UR18 ;  /* 0x0000001202037c20 */ /* 0x001fc80008400000 */
[----:B------:R-:W-:Y:S01]  /*b260*/  FFMA R3, R0, UR19, R3 ;  /* 0x0000001300037c23 */ /* 0x000fe20008000003 */
[----:B------:R-:W-:-:S04]  /*b270*/  PRMT R0, RZ, 0x7610, R0 ;  /* 0x00007610ff007816 */ /* 0x000fc80000000000 */
[----:B------:R-:W-:-:S05]  /*b280*/  F2FP.SATFINITE.E4M3.F32.PACK_AB_MERGE_C R3, RZ, R3, RZ ;  /* 0x00000003ff03723e */ /* 0x000fca00048070ff */
[----:B------:R0:W-:Y:S01]  /*b290*/  @!P0 STG.E.U8 desc[UR32][R26.64+0xd8], R3 ;  /* 0x0000d8031a008986 */ /* 0x0001e2000c101120 */
[----:B------:R-:W-:Y:S05]  /*b2a0*/  @P1 BRA `(.L_x_264) ;  /* 0x0000000000041947 */ /* 0x000fea0003800000 */
[----:B------:R0:W5:Y:S02]  /*b2b0*/  LDG.E.U8 R0, desc[UR32][R30.64+0xd9] ;  /* 0x0000d9201e007981 */ /* 0x000164000c1e1100 */
.L_x_264:
[----:B------:R-:W-:Y:S05]  /*b2c0*/  BSYNC B1 ;  /* 0x0000000000017941 */ /* 0x000fea0003800000 */
.L_x_263:
[----:B------:R-:W-:Y:S05]  /*b2d0*/  @P1 BRA `(.L_x_265) ;  /* 0x0000002000001947 */ /* 0x000fea0003800000 */
[----:B-----5:R-:W-:-:S04]  /*b2e0*/  LOP3.LUT R0, R0, 0xff, RZ, 0xc0, !PT ;  /* 0x000000ff00007812 */ /* 0x020fc800078ec0ff */
[----:B------:R-:W-:-:S05]  /*b2f0*/  F2FP.F16.E4M3.UNPACK_B R0, R0 ;  /* 0x00000000ff00723e */ /* 0x000fca00020006ff */
[----:B------:R-:W-:-:S05]  /*b300*/  HADD2.F32 R0, -RZ, R0.H0_H0 ;  /* 0x20000000ff007230 */ /* 0x000fca0000004100 */
[----:B0-----:R-:W-:-:S04]  /*b310*/  FMUL R3, R0, UR18 ;  /* 0x0000001200037c20 */ /* 0x001fc80008400000 */
[----:B------:R-:W-:-:S05]  /*b320*/  FFMA R3, R224, UR19, R3 ;  /* 0x00000013e0037c23 */ /* 0x000fca0008000003 */
[----:B------:R-:W-:-:S05]  /*b330*/  F2FP.SATFINITE.E4M3.F32.PACK_AB_MERGE_C R3, RZ, R3, RZ ;  /* 0x00000003ff03723e */ /* 0x000fca00048070ff */
[----:B------:R0:W-:Y:S01]  /*b340*/  STG.E.U8 desc[UR32][R26.64+0xd9], R3 ;  /* 0x0000d9031a007986 */ /* 0x0001e2000c101120 */
[----:B------:R-:W-:Y:S05]  /*b350*/  BRA `(.L_x_265) ;  /* 0x0000001c00e07947 */ /* 0x000fea0003800000 */
.L_x_40:
[C---:B------:R-:W-:Y:S01]  /*b360*/  ISETP.GE.AND P0, PT, R35.reuse, 0x2, PT ;  /* 0x000000022300780c */ /* 0x040fe20003f06270 */
[----:B------:R-:W-:Y:S01]  /*b370*/  FMUL R222, R222, UR19 ;  /* 0x00000013dede7c20 */ /* 0x000fe20008400000 */
[----:B------:R-:W-:Y:S01]  /*b380*/  ISETP.GE.AND P1, PT, R35, 0x1, PT ;  /* 0x000000012300780c */ /* 0x000fe20003f26270 */
[----:B------:R-:W-:Y:S01]  /*b390*/  FMUL R223, R223, UR19 ;  /* 0x00000013dfdf7c20 */ /* 0x000fe20008400000 */
[----:B------:R-:W-:Y:S01]  /*b3a0*/  ISETP.LT.OR P4, PT, R34, 0x1, !P0 ;  /* 0x000000012200780c */ /* 0x000fe20004781670 */
[----:B------:R-:W-:Y:S01]  /*b3b0*/  FMUL R220, R220, UR19 ;  /* 0x00000013dcdc7c20 */ /* 0x000fe20008400000 */
[----:B------:R-:W-:Y:S01]  /*b3c0*/  ISETP.LT.OR P2, PT, R34, 0x1, !P1 ;  /* 0x000000012200780c */ /* 0x000fe20004f41670 */
[----:B------:R-:W-:Y:S01]  /*b3d0*/  FMUL R221, R221, UR19 ;  /* 0x00000013dddd7c20 */ /* 0x000fe20008400000 */
[----:B------:R-:W-:Y:S01]  /*b3e0*/  F2FP.SATFINITE.E4M3.F32.PACK_AB_MERGE_C R29, RZ, R222, RZ ;  /* 0x000000deff1d723e */ /* 0x000fe200048070ff */
[----:B------:R-:W-:Y:S01]  /*b3f0*/  FMUL R219, R219, UR19 ;  /* 0x00000013dbdb7c20 */ /* 0x000fe20008400000 */
[----:B------:R-:W-:Y:S01]  /*b400*/  F2FP.SATFINITE.E4M3.F32.PACK_AB_MERGE_C R223, RZ, R223, RZ ;  /* 0x000000dfffdf723e */ /* 0x000fe200048070ff */
[----:B------:R-:W-:Y:S01]  /*b410*/  FMUL R218, R218, UR19 ;  /* 0x00000013dada7c20 */ /* 0x000fe20008400000 */
[C---:B------:R-:W-:Y:S01]  /*b420*/  ISETP.LT.OR P0, PT, R34.reuse, 0x9, !P0 ;  /* 0x000000092200780c */ /* 0x040fe20004701670 */
[----:B------:R-:W-:Y:S01]  /*b430*/  FMUL R217, R217, UR19 ;  /* 0x00000013d9d97c20 */ /* 0x000fe20008400000 */
[----:B------:R-:W-:Y:S01]  /*b440*/  ISETP.LT.OR P1, PT, R34, 0x9, !P1 ;  /* 0x000000092200780c */ /* 0x000fe20004f21670 */
[----:B------:R-:W-:Y:S01]  /*b450*/  FMUL R216, R216, UR19 ;  /* 0x00000013d8d87c20 */ /* 0x000fe20008400000 */
[----:B------:R-:W-:Y:S01]  /*b460*/  F2FP.SATFINITE.E4M3.F32.PACK_AB_MERGE_C R221, RZ, R221, RZ ;  /* 0x000000ddffdd723e */ /* 0x000fe200048070ff */
[----:B------:R0:W-:Y:S01]  /*b470*/  @!P4 STG.E.U8 desc[UR32][R24.64+0x1], R29 ;  /* 0x0000011d1800c986 */ /* 0x0001e2000c101120 */
[----:B------:R-:W-:Y:S01]  /*b480*/  ISETP.GE.AND P4, PT, R35, 0x9, PT ;  /* 0x000000092300780c */ /* 0x000fe20003f86270 */
[----:B------:R-:W-:Y:S01]  /*b490*/  FMUL R215, R215, UR19 ;  /* 0x00000013d7d77c20 */ /* 0x000fe20008400000 */
[----:B------:R-:W-:Y:S01]  /*b4a0*/  F2FP.SATFINITE.E4M3.F32.PACK_AB_MERGE_C R219, RZ, R219, RZ ;  /* 0x000000dbffdb723e */ /* 0x000fe200048070ff */
[----:B------:R-:W-:Y:S01]  /*b4b0*/  @!P2 STG.E.U8 desc[UR32][R24.64], R223 ;  /* 0x000000df1800a986 */ /* 0x000fe2000c101120 */
[----:B------:R-:W-:Y:S01]  /*b4c0*/  ISETP.GE.AND P2, PT, R35, 0xa, PT ;  /* 0x0000000a2300780c */ /* 0x000fe20003f46270 */
[----:B------:R-:W-:Y:S01]  /*b4d0*/  FMUL R214, R214, UR19 ;  /* 0x00000013d6d67c20 */ /* 0x000fe20008400000 */
[C---:B------:R-:W-:Y:S01]  /*b4e0*/  ISETP.LT.OR P5, PT, R34.reuse, 0x1, !P4 ;  /* 0x000000012200780c */ /* 0x040fe200067a1670 */
[----:B------:R-:W-:Y:S01]  /*b4f0*/  FMUL R213, R213, UR19 ;  /* 0x00000013d5d57c20 */ /* 0x000fe20008400000 */
[C---:B------:R-:W-:Y:S01]  /*b500*/  ISETP.LT.OR P6, PT, R34.reuse, 0x1, !P2 ;  /* 0x000000012200780c */ /* 0x040fe200057c1670 */
[----:B------:R-:W-:Y:S01]  /*b510*/  @!P1 STG.E.U8 desc[UR32][R26.64], R221 ;  /* 0x000000dd1a009986 */ /* 0x000fe2000c101120 */
[----:B------:R-:W-:Y:S01]  /*b520*/  ISETP.LT.OR P4, PT, R34, 0x9, !P4 ;  /* 0x000000092200780c */ /* 0x000fe20006781670 */
[----:B------:R-:W-:Y:S01]  /*b530*/  FMUL R212, R212, UR19 ;  /* 0x00000013d4d47c20 */ /* 0x000fe20008400000 */
[----:B0-----:R-:W-:Y:S01]  /*b540*/  F2FP.SATFINITE.E4M3.F32.PACK_AB_MERGE_C R29, RZ, R220, RZ ;  /* 0x000000dcff1d723e */ /* 0x001fe200048070ff */
[----:B------:R-:W-:Y:S01]  /*b550*/  FMUL R211, R211, UR19 ;  /* 0x00000013d3d37c20 */ /* 0x000fe20008400000 */
[----:B------:R-:W-:Y:S01]  /*b560*/  F2FP.SATFINITE.E4M3.F32.PACK_AB_MERGE_C R31, RZ, R218, RZ ;  /* 0x000000daff1f723e */ /* 0x000fe200048070ff */
[----:B------:R-:W-:Y:S01]  /*b570*/  FMUL R210, R210, UR19 ;  /* 0x00000013d2d27c20 */ /* 0x000fe20008400000 */
[C---:B------:R-:W-:Y:S01]  /*b580*/  ISETP.LT.OR P2, PT, R34.reuse, 0x9, !P2 ;  /* 0x000000092200780c */ /* 0x040fe20005741670 */
[----:B------:R0:W-:Y:S01]  /*b590*/  @!P0 STG.E.U8 desc[UR32][R26.64+0x1], R29 ;  /* 0x0000011d1a008986 */ /* 0x0001e2000c101120 */
[----:B------:R-:W-:Y:S01]  /*b5a0*/  ISETP.GE.AND P0, PT, R35, 0x11, PT ;  /* 0x000000112300780c */ /* 0x000fe20003f06270 */
[----:B------:R-:W-:Y:S01]  /*b5b0*/  FMUL R209, R209, UR19 ;  /* 0x00000013d1d17c20 */ /* 0x000fe20008400000 */
[----:B------:R-:W-:Y:S01]  /*b5c0*/  ISETP.GE.AND P1, PT, R35, 0x12, PT ;  /* 0x000000122300780c */ /* 0x000fe20003f26270 */
[----:B------:R-:W-:Y:S01]  /*b5d0*/  @!P5 STG.E.U8 desc[UR32][R24.64+0x8], R219 ;  /* 0x000008db1800d986 */ /* 0x000fe2000c101120 */
[----:B------:R-:W-:Y:S01]  /*b5e0*/  ISETP.LT.OR P5, PT, R34, 0x1, !P0 ;  /* 0x000000012200780c */ /* 0x000fe200047a1670 */
[----:B------:R-:W-:Y:S01]  /*b5f0*/  FMUL R208, R208, UR19 ;  /* 0x00000013d0d07c20 */ /* 0x000fe20008400000 */
[----:B------:R-:W-:Y:S01]  /*b600*/  F2FP.SATFINITE.E4M3.F32.PACK_AB_MERGE_C R217, RZ, R217, RZ ;  /* 0x000000d9ffd9723e */ /* 0x000fe200048070ff */
[----:B------:R1:W-:Y:S01]  /*b610*/  @!P6 STG.E.U8 desc[UR32][R24.64+0x9], R31 ;  /* 0x0000091f1800e986 */ /* 0x0003e2000c101120 */
[----:B------:R-:W-:Y:S01]  /*b620*/  ISETP.LT.OR P6, PT, R34, 0x1, !P1 ;  /* 0x000000012200780c */ /* 0x000fe20004fc1670 */
[----:B------:R-:W-:Y:S01]  /*b630*/  FMUL R207, R207, UR19 ;  /* 0x00000013cfcf7c20 */ /* 0x000fe20008400000 */
[----:B------:R-:W-:Y:S01]  /*b640*/  F2FP.SATFINITE.E4M3.F32.PACK_AB_MERGE_C R215, RZ, R215, RZ ;  /* 0x000000d7ffd7723e */ /* 0x000fe200048070ff */
[----:B------:R-:W-:Y:S01]  /*b650*/  @!P4 STG.E.U8 desc[UR32][R26.64+0x8], R217 ;  /* 0x000008d91a00c986 */ /* 0x000fe2000c101120 */
[----:B0-----:R-:W-:Y:S01]  /*b660*/  F2FP.SATFINITE.E4M3.F32.PACK_AB_MERGE_C R29, RZ, R216, RZ ;  /* 0x000000d8ff1d723e */ /* 0x001fe200048070ff */
[----:B------:R-:W-:Y:S01]  /*b670*/  FMUL R206, R206, UR19 ;  /* 0x00000013cece7c20 */ /* 0x000fe20008400000 */
[----:B------:R-:W-:Y:S01]  /*b680*/  ISETP.GE.AND P4, PT, R35, 0x19, PT ;  /* 0x000000192300780c */ /* 0x000fe20003f86270 */
[----:B------:R-:W-:Y:S01]  /*b690*/  FMUL R205, R205, UR19 ;  /* 0x00000013cdcd7c20 */ /* 0x000fe20008400000 */
[C---:B------:R-:W-:Y:S01]  /*b6a0*/  ISETP.LT.OR P0, PT, R34.reuse, 0x9, !P0 ;  /* 0x000000092200780c */ /* 0x040fe20004701670 */
[----:B------:R0:W-:Y:S01]  /*b6b0*/  @!P2 STG.E.U8 desc[UR32][R26.64+0x9], R29 ;  /* 0x0000091d1a00a986 */ /* 0x0001e2000c101120 */
[----:B------:R-:W-:Y:S01]  /*b6c0*/  ISETP.LT.OR P1, PT, R34, 0x9, !P1 ;  /* 0x000000092200780c */ /* 0x000fe20004f21670 */
[----:B------:R-:W-:Y:S01]  /*b6d0*/  FMUL R204, R204, UR19 ;  /* 0x00000013cccc7c20 */ /* 0x000fe20008400000 */
[----:B-1----:R-:W-:Y:S01]  /*b6e0*/  F2FP.SATFINITE.E4M3.F32.PACK_AB_MERGE_C R31, RZ, R214, RZ ;  /* 0x000000d6ff1f723e */ /* 0x002fe200048070ff */
[----:B------:R-:W-:Y:S01]  /*b6f0*/  @!P5 STG.E.U8 desc[UR32][R24.64+0x10], R215 ;  /* 0x000010d71800d986 */ /* 0x000fe2000c101120 */
[----:B------:R-:W-:Y:S01]  /*b700*/  ISETP.GE.AND P2, PT, R35, 0x1a, PT ;  /* 0x0000001a2300780c */ /* 0x000fe20003f46270 */
[----:B------:R-:W-:Y:S01]  /*b710*/  FMUL R203, R203, UR19 ;  /* 0x00000013cbcb7c20 */ /* 0x000fe20008400000 */
[C---:B------:R-:W-:Y:S01]  /*b720*/  ISETP.LT.OR P5, PT, R34.reuse, 0x1, !P4 ;  /* 0x000000012200780c */ /* 0x040fe200067a1670 */
[----:B------:R1:W-:Y:S01]  /*b730*/  @!P6 STG.E.U8 desc[UR32][R24.64+0x11], R31 ;  /* 0x0000111f1800e986 */ /* 0x0003e2000c101120 */
[----:B------:R-:W-:Y:S01]  /*b740*/  ISETP.LT.OR P6, PT, R34, 0x1, !P2 ;  /* 0x000000012200780c */ /* 0x000fe200057c1670 */
[----:B------:R-:W-:Y:S01]  /*b750*/  FMUL R202, R202, UR19 ;  /* 0x00000013caca7c20 */ /* 0x000fe20008400000 */
[----:B------:R-:W-:Y:S01]  /*b760*/  F2FP.SATFINITE.E4M3.F32.PACK_AB_MERGE_C R213, RZ, R213, RZ ;  /* 0x000000d5ffd5723e */ /* 0x000fe200048070ff */
[----:B------:R-:W-:Y:S01]  /*b770*/  FMUL R201, R201, UR19 ;  /* 0x00000013c9c97c20 */ /* 0x000fe20008400000 */
[----:B0-----:R-:W-:Y:S01]  /*b780*/  F2FP.SATFINITE.E4M3.F32.PACK_AB_MERGE_C R29, RZ, R212, RZ ;  /* 0x000000d4ff1d723e */ /* 0x001fe200048070ff */
[----:B------:R-:W-:Y:S01]  /*b790*/  FMUL R200, R200, UR19 ;  /* 0x00000013c8c87c20 */ /* 0x000fe20008400000 */
[----:B------:R-:W-:Y:S01]  /*b7a0*/  F2FP.SATFINITE.E4M3.F32.PACK_AB_MERGE_C R211, RZ, R211, RZ ;  /* 0x000000d3ffd3723e */ /* 0x000fe200048070ff */
[----:B------:R-:W-:Y:S01]  /*b7b0*/  @!P0 STG.E.U8 desc[UR32][R26.64+0x10], R213 ;  /* 0x000010d51a008986 */ /* 0x000fe2000c101120 */
[----:B------:R-:W-:Y:S01]  /*b7c0*/  ISETP.GE.AND P0, PT, R35, 0x21, PT ;  /* 0x000000212300780c */ /* 0x000fe20003f06270 */
[----:B------:R-:W-:Y:S01]  /*b7d0*/  FMUL R199, R199, UR19 ;  /* 0x00000013c7c77c20 */ /* 0x000fe20008400000 */
[----:B------:R-:W-:Y:S01]  /*b7e0*/  ISETP.LT.OR P4, PT, R34, 0x9, !P4 ;  /* 0x000000092200780c */ /* 0x000fe20006781670 */
[----:B------:R0:W-:Y:S01]  /*b7f0*/  @!P1 STG.E.U8 desc[UR32][R26.64+0x11], R29 ;  /* 0x0000111d1a009986 */ /* 0x0001e2000c101120 */
[----:B-1----:R-:W-:Y:S01]  /*b800*/  F2FP.SATFINITE.E4M3.F32.PACK_AB_MERGE_C R31, RZ, R210, RZ ;  /* 0x000000d2ff1f723e */ /* 0x002fe200048070ff */
[----:B------:R-:W-:Y:S01]  /*b810*/  FMUL R198, R198, UR19 ;  /* 0x00000013c6c67c20 */ /* 0x000fe20008400000 */
[C---:B------:R-:W-:Y:S01]  /*b820*/  ISETP.LT.OR P2, PT, R34.reuse, 0x9, !P2 ;  /* 0x000000092200780c */ /* 0x040fe20005741670 */
        /* <DEDUP_REMOVED lines=219> */
[----:B------:R-:W-:Y:S01]  /*c5e0*/  ISETP.LT.OR P1, PT, R34, 0x9, !P1 ;  /* 0x000000092200780c */ /* 0x000fe20004f21670 */
        /* <DEDUP_REMOVED lines=15> */
[C---:B------:R-:W-:Y:S01]  /*c6e0*/  ISETP.LT.OR P4, PT, R34.reuse, 0x9, !P4 ;  /* 0x000000092200780c */ /* 0x040fe20006781670 */
        /* <DEDUP_REMOVED lines=43> */
[----:B------:R-:W-:Y:S01]  /*c9a0*/  ISETP.LT.OR P2, PT, R34, 0x9, !P2 ;  /* 0x000000092200780c */ /* 0x000fe20005741670 */
[----:B------:R-:W-:Y:S01]  /*c9b0*/  @!P5 STG.E.U8 desc[UR32][R24.64+0x88], R155 ;  /* 0x0000889b1800d986 */ /* 0x000fe2000c101120 */
[----:B------:R-:W-:Y:S01]  /*c9c0*/  ISETP.GE.AND P5, PT, R35, 0x92, PT ;  /* 0x000000922300780c */ /* 0x000fe20003fa6270 */
[----:B-----5:R-:W-:Y:S01]  /*c9d0*/  FMUL R0, R0, UR19 ;  /* 0x0000001300007c20 */ /* 0x020fe20008400000 */
[C---:B------:R-:W-:Y:S01]  /*c9e0*/  ISETP.LT.OR P1, PT, R34.reuse, 0x1, !P0 ;  /* 0x000000012200780c */ /* 0x040fe20004721670 */
[----:B------:R1:W-:Y:S01]  /*c9f0*/  @!P6 STG.E.U8 desc[UR32][R24.64+0x89], R31 ;  /* 0x0000891f1800e986 */ /* 0x0003e2000c101120 */
[----:B------:R-:W-:Y:S01]  /*ca00*/  ISETP.LT.OR P6, PT, R34, 0x1, !P5 ;  /* 0x000000012200780c */ /* 0x000fe20006fc1670 */
[----:B------:R-:W-:Y:S01]  /*ca10*/  FMUL R224, R224, UR19 ;  /* 0x00000013e0e07c20 */ /* 0x000fe20008400000 */
[----:B------:R-:W-:-:S02]  /*ca20*/  F2FP.SATFINITE.E4M3.F32.PACK_AB_MERGE_C R153, RZ, R153, RZ ;  /* 0x00000099ff99723e */ /* 0x000fc400048070ff */
[----:B0-----:R-:W-:Y:S02]  /*ca30*/  F2FP.SATFINITE.E4M3.F32.PACK_AB_MERGE_C R29, RZ, R152, RZ ;  /* 0x00000098ff1d723e */ /* 0x001fe400048070ff */
[----:B------:R-:W-:Y:S01]  /*ca40*/  F2FP.SATFINITE.E4M3.F32.PACK_AB_MERGE_C R151, RZ, R151, RZ ;  /* 0x00000097ff97723e */ /* 0x000fe200048070ff */
[----:B------:R-:W-:Y:S01]  /*ca50*/  @!P4 STG.E.U8 desc[UR32][R26.64+0x88], R153 ;  /* 0x000088991a00c986 */ /* 0x000fe2000c101120 */
[C---:B------:R-:W-:Y:S02]  /*ca60*/  ISETP.LT.OR P0, PT, R34.reuse, 0x9, !P0 ;  /* 0x000000092200780c */ /* 0x040fe40004701670 */
[----:B------:R-:W-:Y:S01]  /*ca70*/  ISETP.LT.OR P5, PT, R34, 0x9, !P5 ;  /* 0x000000092200780c */ /* 0x000fe20006fa1670 */
[----:B------:R0:W-:Y:S01]  /*ca80*/  @!P2 STG.E.U8 desc[UR32][R26.64+0x89], R29 ;  /* 0x0000891d1a00a986 */ /* 0x0001e2000c101120 */
[----:B-1----:R-:W-:Y:S02]  /*ca90*/  F2FP.SATFINITE.E4M3.F32.PACK_AB_MERGE_C R31, RZ, R150, RZ ;  /* 0x00000096ff1f723e */ /* 0x002fe400048070ff */
[----:B------:R-:W-:Y:S01]  /*caa0*/  F2FP.SATFINITE.E4M3.F32.PACK_AB_MERGE_C R149, RZ, R149, RZ ;  /* 0x00000095ff95723e */ /* 0x000fe200048070ff */
[----:B------:R-:W-:Y:S01]  /*cab0*/  @!P1 STG.E.U8 desc[UR32][R24.64+0x90], R151 ;  /* 0x0000909718009986 */ /* 0x000fe2000c101120 */
[----:B------:R-:W-:-:S02]  /*cac0*/  ISETP.GE.AND P1, PT, R35, 0x9a, PT ;  /* 0x0000009a2300780c */ /* 0x000fc40003f26270 */
[----:B------:R-:W-:Y:S01]  /*cad0*/  F2FP.SATFINITE.E4M3.F32.PACK_AB_MERGE_C R147, RZ, R147, RZ ;  /* 0x00000093ff93723e */ /* 0x000fe200048070ff */
[----:B------:R1:W-:Y:S01]  /*cae0*/  @!P6 STG.E.U8 desc[UR32][R24.64+0x91], R31 ;  /* 0x0000911f1800e986 */ /* 0x0003e2000c101120 */
[----:B------:R-:W-:Y:S02]  /*caf0*/  ISETP.GE.AND P6, PT, R35, 0x99, PT ;  /* 0x000000992300780c */ /* 0x000fe40003fc6270 */
[C---:B------:R-:W-:Y:S01]  /*cb00*/  ISETP.LT.OR P4, PT, R34.reuse, 0x1, !P1 ;  /* 0x000000012200780c */ /* 0x040fe20004f81670 */
[----:B------:R-:W-:Y:S01]  /*cb10*/  @!P0 STG.E.U8 desc[UR32][R26.64+0x90], R149 ;  /* 0x000090951a008986 */ /* 0x000fe2000c101120 */
[C---:B------:R-:W-:Y:S02]  /*cb20*/  ISETP.LT.OR P2, PT, R34.reuse, 0x1, !P6 ;  /* 0x000000012200780c */ /* 0x040fe40007741670 */
[----:B0-----:R-:W-:Y:S02]  /*cb30*/  F2FP.SATFINITE.E4M3.F32.PACK_AB_MERGE_C R29, RZ, R148, RZ ;  /* 0x00000094ff1d723e */ /* 0x001fe400048070ff */
[----:B------:R-:W-:-:S02]  /*cb40*/  ISETP.LT.OR P0, PT, R34, 0x9, !P6 ;  /* 0x000000092200780c */ /* 0x000fc40007701670 */
[----:B------:R-:W-:Y:S01]  /*cb50*/  ISETP.LT.OR P1, PT, R34, 0x9, !P1 ;  /* 0x000000092200780c */ /* 0x000fe20004f21670 */
[----:B------:R0:W-:Y:S01]  /*cb60*/  @!P5 STG.E.U8 desc[UR32][R26.64+0x91], R29 ;  /* 0x0000911d1a00d986 */ /* 0x0001e2000c101120 */
[----:B-1----:R-:W-:Y:S02]  /*cb70*/  F2FP.SATFINITE.E4M3.F32.PACK_AB_MERGE_C R31, RZ, R146, RZ ;  /* 0x00000092ff1f723e */ /* 0x002fe400048070ff */
[----:B------:R-:W-:Y:S02]  /*cb80*/  F2FP.SATFINITE.E4M3.F32.PACK_AB_MERGE_C R145, RZ, R145, RZ ;  /* 0x00000091ff91723e */ /* 0x000fe400048070ff */
[----:B------:R-:W-:Y:S01]  /*cb90*/  F2FP.SATFINITE.E4M3.F32.PACK_AB_MERGE_C R143, RZ, R143, RZ ;  /* 0x0000008fff8f723e */ /* 0x000fe200048070ff */
[----:B------:R-:W-:Y:S01]  /*cba0*/  @!P2 STG.E.U8 desc[UR32][R24.64+0x98], R147 ;  /* 0x000098931800a986 */ /* 0x000fe2000c101120 */
[C---:B------:R-:W-:Y:S02]  /*cbb0*/  ISETP.GE.AND P2, PT, R35.reuse, 0xa2, PT ;  /* 0x000000a22300780c */ /* 0x040fe40003f46270 */
[----:B------:R-:W-:Y:S01]  /*cbc0*/  F2FP.SATFINITE.E4M3.F32.PACK_AB_MERGE_C R141, RZ, R141, RZ ;  /* 0x0000008dff8d723e */ /* 0x000fe200048070ff */
[----:B------:R1:W-:Y:S01]  /*cbd0*/  @!P4 STG.E.U8 desc[UR32][R24.64+0x99], R31 ;  /* 0x0000991f1800c986 */ /* 0x0003e2000c101120 */
[----:B------:R-:W-:-:S02]  /*cbe0*/  ISETP.GE.AND P4, PT, R35, 0xa1, PT ;  /* 0x000000a12300780c */ /* 0x000fc40003f86270 */
[C---:B------:R-:W-:Y:S01]  /*cbf0*/  ISETP.LT.OR P6, PT, R34.reuse, 0x1, !P2 ;  /* 0x000000012200780c */ /* 0x040fe200057c1670 */
[----:B------:R-:W-:Y:S01]  /*cc00*/  @!P0 STG.E.U8 desc[UR32][R26.64+0x98], R145 ;  /* 0x000098911a008986 */ /* 0x000fe2000c101120 */
[C---:B------:R-:W-:Y:S02]  /*cc10*/  ISETP.LT.OR P5, PT, R34.reuse, 0x1, !P4 ;  /* 0x000000012200780c */ /* 0x040fe400067a1670 */
[----:B------:R-:W-:Y:S02]  /*cc20*/  ISETP.LT.OR P4, PT, R34, 0x9, !P4 ;  /* 0x000000092200780c */ /* 0x000fe40006781670 */
[----:B0-----:R-:W-:Y:S02]  /*cc30*/  F2FP.SATFINITE.E4M3.F32.PACK_AB_MERGE_C R29, RZ, R144, RZ ;  /* 0x00000090ff1d723e */ /* 0x001fe400048070ff */
[C---:B------:R-:W-:Y:S02]  /*cc40*/  ISETP.GE.AND P0, PT, R35.reuse, 0xaa, PT ;  /* 0x000000aa2300780c */ /* 0x040fe40003f06270 */
[----:B-1----:R-:W-:Y:S01]  /*cc50*/  F2FP.SATFINITE.E4M3.F32.PACK_AB_MERGE_C R31, RZ, R142, RZ ;  /* 0x0000008eff1f723e */ /* 0x002fe200048070ff */
[----:B------:R0:W-:Y:S01]  /*cc60*/  @!P1 STG.E.U8 desc[UR32][R26.64+0x99], R29 ;  /* 0x0000991d1a009986 */ /* 0x0001e2000c101120 */
[----:B------:R-:W-:-:S02]  /*cc70*/  ISETP.GE.AND P1, PT, R35, 0xa9, PT ;  /* 0x000000a92300780c */ /* 0x000fc40003f26270 */
[C---:B------:R-:W-:Y:S01]  /*cc80*/  ISETP.LT.OR P2, PT, R34.reuse, 0x9, !P2 ;  /* 0x000000092200780c */ /* 0x040fe20005741670 */
[----:B------:R-:W-:Y:S01]  /*cc90*/  @!P5 STG.E.U8 desc[UR32][R24.64+0xa0], R143 ;  /* 0x0000a08f1800d986 */ /* 0x000fe2000c101120 */
[C---:B------:R-:W-:Y:S02]  /*cca0*/  ISETP.LT.OR P5, PT, R34.reuse, 0x1, !P0 ;  /* 0x000000012200780c */ /* 0x040fe400047a1670 */
[----:B------:R-:W-:Y:S01]  /*ccb0*/  F2FP.SATFINITE.E4M3.F32.PACK_AB_MERGE_C R139, RZ, R139, RZ ;  /* 0x0000008bff8b723e */ /* 0x000fe200048070ff */
[----:B------:R1:W-:Y:S01]  /*ccc0*/  @!P6 STG.E.U8 desc[UR32][R24.64+0xa1], R31 ;  /* 0x0000a11f1800e986 */ /* 0x0003e2000c101120 */
[----:B------:R-:W-:Y:S02]  /*ccd0*/  F2FP.SATFINITE.E4M3.F32.PACK_AB_MERGE_C R137, RZ, R137, RZ ;  /* 0x00000089ff89723e */ /* 0x000fe400048070ff */
[C---:B------:R-:W-:Y:S01]  /*cce0*/  ISETP.LT.OR P0, PT, R34.reuse, 0x9, !P0 ;  /* 0x000000092200780c */ /* 0x040fe20004701670 */
[----:B------:R-:W-:Y:S01]  /*ccf0*/  @!P4 STG.E.U8 desc[UR32][R26.64+0xa0], R141 ;  /* 0x0000a08d1a00c986 */ /* 0x000fe2000c101120 */
[----:B------:R-:W-:-:S02]  /*cd00*/  ISETP.LT.OR P4, PT, R34, 0x1, !P1 ;  /* 0x000000012200780c */ /* 0x000fc40004f81670 */
[C---:B------:R-:W-:Y:S02]  /*cd10*/  ISETP.LT.OR P1, PT, R34.reuse, 0x9, !P1 ;  /* 0x000000092200780c */ /* 0x040fe40004f21670 */
[----:B0-----:R-:W-:Y:S02]  /*cd20*/  F2FP.SATFINITE.E4M3.F32.PACK_AB_MERGE_C R29, RZ, R140, RZ ;  /* 0x0000008cff1d723e */ /* 0x001fe400048070ff */
[----:B------:R-:W-:Y:S02]  /*cd30*/  F2FP.SATFINITE.E4M3.F32.PACK_AB_MERGE_C R33, RZ, R136, RZ ;  /* 0x00000088ff21723e */ /* 0x000fe400048070ff */
[----:B-1----:R-:W-:Y:S01]  /*cd40*/  F2FP.SATFINITE.E4M3.F32.PACK_AB_MERGE_C R31, RZ, R138, RZ ;  /* 0x0000008aff1f723e */ /* 0x002fe200048070ff */
[----:B------:R0:W-:Y:S01]  /*cd50*/  @!P2 STG.E.U8 desc[UR32][R26.64+0xa1], R29 ;  /* 0x0000a11d1a00a986 */ /* 0x0001e2000c101120 */
[----:B------:R-:W-:Y:S02]  /*cd60*/  ISETP.GE.AND P2, PT, R35, 0xb1, PT ;  /* 0x000000b12300780c */ /* 0x000fe40003f46270 */
[----:B------:R-:W-:Y:S01]  /*cd70*/  F2FP.SATFINITE.E4M3.F32.PACK_AB_MERGE_C R23, RZ, R23, RZ ;  /* 0x00000017ff17723e */ /* 0x000fe200048070ff */
[----:B------:R-:W-:Y:S01]  /*cd80*/  @!P4 STG.E.U8 desc[UR32][R24.64+0xa8], R139 ;  /* 0x0000a88b1800c986 */ /* 0x000fe2000c101120 */
[----:B------:R-:W-:-:S02]  /*cd90*/  ISETP.LT.OR P4, PT, R34, 0x1, !P2 ;  /* 0x000000012200780c */ /* 0x000fc40005781670 */
[C---:B------:R-:W-:Y:S01]  /*cda0*/  ISETP.LT.OR P2, PT, R34.reuse, 0x9, !P2 ;  /* 0x000000092200780c */ /* 0x040fe20005741670 */
[----:B------:R1:W-:Y:S01]  /*cdb0*/  @!P5 STG.E.U8 desc[UR32][R24.64+0xa9], R31 ;  /* 0x0000a91f1800d986 */ /* 0x0003e2000c101120 */
[----:B------:R-:W-:Y:S02]  /*cdc0*/  F2FP.SATFINITE.E4M3.F32.PACK_AB_MERGE_C R21, RZ, R21, RZ ;  /* 0x00000015ff15723e */ /* 0x000fe400048070ff */
[----:B------:R-:W-:Y:S01]  /*cdd0*/  F2FP.SATFINITE.E4M3.F32.PACK_AB_MERGE_C R19, RZ, R19, RZ ;  /* 0x00000013ff13723e */ /* 0x000fe200048070ff */
[----:B------:R-:W-:Y:S01]  /*cde0*/  @!P1 STG.E.U8 desc[UR32][R26.64+0xa8], R137 ;  /* 0x0000a8891a009986 */ /* 0x000fe2000c101120 */
[----:B------:R-:W-:Y:S02]  /*cdf0*/  ISETP.GE.AND P1, PT, R35, 0xb2, PT ;  /* 0x000000b22300780c */ /* 0x000fe40003f26270 */
[----:B0-----:R-:W-:Y:S01]  /*ce00*/  F2FP.SATFINITE.E4M3.F32.PACK_AB_MERGE_C R29, RZ, R22, RZ ;  /* 0x00000016ff1d723e */ /* 0x001fe200048070ff */
[----:B------:R-:W-:Y:S01]  /*ce10*/  @!P0 STG.E.U8 desc[UR32][R26.64+0xa9], R33 ;  /* 0x0000a9211a008986 */ /* 0x000fe2000c101120 */
[----:B------:R-:W-:-:S02]  /*ce20*/  ISETP.LT.OR P5, PT, R34, 0x1, !P1 ;  /* 0x000000012200780c */ /* 0x000fc40004fa1670 */
[C---:B------:R-:W-:Y:S01]  /*ce30*/  ISETP.GE.AND P0, PT, R35.reuse, 0xb9, PT ;  /* 0x000000b92300780c */ /* 0x040fe20003f06270 */
[----:B------:R0:W-:Y:S01]  /*ce40*/  @!P4 STG.E.U8 desc[UR32][R24.64+0xb0], R23 ;  /* 0x0000b0171800c986 */ /* 0x0001e2000c101120 */
[----:B------:R-:W-:Y:S02]  /*ce50*/  ISETP.GE.AND P4, PT, R35, 0xba, PT ;  /* 0x000000ba2300780c */ /* 0x000fe40003f86270 */
[C---:B------:R-:W-:Y:S02]  /*ce60*/  ISETP.LT.OR P1, PT, R34.reuse, 0x9, !P1 ;  /* 0x000000092200780c */ /* 0x040fe40004f21670 */
[C---:B------:R-:W-:Y:S02]  /*ce70*/  ISETP.LT.OR P6, PT, R34.reuse, 0x1, !P0 ;  /* 0x000000012200780c */ /* 0x040fe400047c1670 */
[----:B-1----:R-:W-:Y:S02]  /*ce80*/  F2FP.SATFINITE.E4M3.F32.PACK_AB_MERGE_C R31, RZ, R20, RZ ;  /* 0x00000014ff1f723e */ /* 0x002fe400048070ff */
[C---:B------:R-:W-:Y:S01]  /*ce90*/  ISETP.LT.OR P0, PT, R34.reuse, 0x9, !P0 ;  /* 0x000000092200780c */ /* 0x040fe20004701670 */
[----:B------:R-:W-:Y:S01]  /*cea0*/  @!P5 STG.E.U8 desc[UR32][R24.64+0xb1], R29 ;  /* 0x0000b11d1800d986 */ /* 0x000fe2000c101120 */
[----:B------:R-:W-:-:S02]  /*ceb0*/  ISETP.LT.OR P5, PT, R34, 0x9, !P4 ;  /* 0x000000092200780c */ /* 0x000fc400067a1670 */
[----:B0-----:R-:W-:Y:S01]  /*cec0*/  F2FP.SATFINITE.E4M3.F32.PACK_AB_MERGE_C R23, RZ, R18, RZ ;  /* 0x00000012ff17723e */ /* 0x001fe200048070ff */
[----:B------:R0:W-:Y:S01]  /*ced0*/  @!P2 STG.E.U8 desc[UR32][R26.64+0xb0], R21 ;  /* 0x0000b0151a00a986 */ /* 0x0001e2000c101120 */
[C---:B------:R-:W-:Y:S02]  /*cee0*/  ISETP.LT.OR P2, PT, R34.reuse, 0x1, !P4 ;  /* 0x000000012200780c */ /* 0x040fe40006741670 */
[C---:B------:R-:W-:Y:S01]  /*cef0*/  ISETP.GE.AND P4, PT, R35.reuse, 0xc2, PT ;  /* 0x000000c22300780c */ /* 0x040fe20003f86270 */
[----:B------:R-:W-:Y:S01]  /*cf00*/  @!P1 STG.E.U8 desc[UR32][R26.64+0xb1], R31 ;  /* 0x0000b11f1a009986 */ /* 0x000fe2000c101120 */
[----:B------:R-:W-:Y:S02]  /*cf10*/  ISETP.GE.AND P1, PT, R35, 0xc1, PT ;  /* 0x000000c12300780c */ /* 0x000fe40003f26270 */
[----:B------:R-:W-:Y:S01]  /*cf20*/  F2FP.SATFINITE.E4M3.F32.PACK_AB_MERGE_C R17, RZ, R17, RZ ;  /* 0x00000011ff11723e */ /* 0x000fe200048070ff */
[----:B------:R1:W-:Y:S01]  /*cf30*/  @!P6 STG.E.U8 desc[UR32][R24.64+0xb8], R19 ;  /* 0x0000b8131800e986 */ /* 0x0003e2000c101120 */
[----:B------:R-:W-:-:S02]  /*cf40*/  ISETP.LT.OR P6, PT, R34, 0x1, !P1 ;  /* 0x000000012200780c */ /* 0x000fc40004fc1670 */
[----:B------:R-:W-:Y:S02]  /*cf50*/  F2FP.SATFINITE.E4M3.F32.PACK_AB_MERGE_C R15, RZ, R15, RZ ;  /* 0x0000000fff0f723e */ /* 0x000fe400048070ff */
[----:B0-----:R-:W-:Y:S01]  /*cf60*/  F2FP.SATFINITE.E4M3.F32.PACK_AB_MERGE_C R21, RZ, R14, RZ ;  /* 0x0000000eff15723e */ /* 0x001fe200048070ff */
[----:B------:R-:W-:Y:S01]  /*cf70*/  @!P2 STG.E.U8 desc[UR32][R24.64+0xb9], R23 ;  /* 0x0000b9171800a986 */ /* 0x000fe2000c101120 */
[C---:B------:R-:W-:Y:S02]  /*cf80*/  ISETP.LT.OR P2, PT, R34.reuse, 0x1, !P4 ;  /* 0x000000012200780c */ /* 0x040fe40006741670 */
[----:B------:R-:W-:Y:S01]  /*cf90*/  ISETP.LT.OR P1, PT, R34, 0x9, !P1 ;  /* 0x000000092200780c */ /* 0x000fe20004f21670 */
[----:B------:R0:W-:Y:S01]  /*cfa0*/  @!P0 STG.E.U8 desc[UR32][R26.64+0xb8], R17 ;  /* 0x0000b8111a008986 */ /* 0x0001e2000c101120 */
[----:B------:R-:W-:Y:S02]  /*cfb0*/  ISETP.GE.AND P0, PT, R35, 0xc9, PT ;  /* 0x000000c92300780c */ /* 0x000fe40003f06270 */
[----:B-1----:R-:W-:-:S02]  /*cfc0*/  F2FP.SATFINITE.E4M3.F32.PACK_AB_MERGE_C R19, RZ, R16, RZ ;  /* 0x00000010ff13723e */ /* 0x002fc400048070ff */
[----:B------:R-:W-:Y:S02]  /*cfd0*/  F2FP.SATFINITE.E4M3.F32.PACK_AB_MERGE_C R13, RZ, R13, RZ ;  /* 0x0000000dff0d723e */ /* 0x000fe400048070ff */
[----:B------:R-:W-:Y:S01]  /*cfe0*/  F2FP.SATFINITE.E4M3.F32.PACK_AB_MERGE_C R11, RZ, R11, RZ ;  /* 0x0000000bff0b723e */ /* 0x000fe200048070ff */
[----:B------:R-:W-:Y:S01]  /*cff0*/  @!P5 STG.E.U8 desc[UR32][R26.64+0xb9], R19 ;  /* 0x0000b9131a00d986 */ /* 0x000fe2000c101120 */
[C---:B------:R-:W-:Y:S02]  /*d000*/  ISETP.LT.OR P5, PT, R34.reuse, 0x9, !P4 ;  /* 0x000000092200780c */ /* 0x040fe400067a1670 */
[----:B------:R-:W-:Y:S01]  /*d010*/  ISETP.GE.AND P4, PT, R35, 0xca, PT ;  /* 0x000000ca2300780c */ /* 0x000fe20003f86270 */
[----:B------:R-:W-:Y:S01]  /*d020*/  @!P2 STG.E.U8 desc[UR32][R24.64+0xc1], R21 ;  /* 0x0000c1151800a986 */ /* 0x000fe2000c101120 */
[----:B0-----:R-:W-:Y:S02]  /*d030*/  F2FP.SATFINITE.E4M3.F32.PACK_AB_MERGE_C R17, RZ, R10, RZ ;  /* 0x0000000aff11723e */ /* 0x001fe400048070ff */
[C---:B------:R-:W-:Y:S01]  /*d040*/  ISETP.LT.OR P2, PT, R34.reuse, 0x1, !P4 ;  /* 0x000000012200780c */ /* 0x040fe20006741670 */
[----:B------:R0:W-:Y:S01]  /*d050*/  @!P6 STG.E.U8 desc[UR32][R24.64+0xc0], R15 ;  /* 0x0000c00f1800e986 */ /* 0x0001e2000c101120 */
[----:B------:R-:W-:-:S02]  /*d060*/  ISETP.LT.OR P6, PT, R34, 0x1, !P0 ;  /* 0x000000012200780c */ /* 0x000fc400047c1670 */
[C---:B------:R-:W-:Y:S01]  /*d070*/  ISETP.LT.OR P0, PT, R34.reuse, 0x9, !P0 ;  /* 0x000000092200780c */ /* 0x040fe20004701670 */
[----:B------:R1:W-:Y:S01]  /*d080*/  @!P1 STG.E.U8 desc[UR32][R26.64+0xc0], R13 ;  /* 0x0000c00d1a009986 */ /* 0x0003e2000c101120 */
[----:B------:R-:W-:Y:S02]  /*d090*/  ISETP.LT.OR P1, PT, R34, 0x9, !P4 ;  /* 0x000000092200780c */ /* 0x000fe40006721670 */
[----:B------:R-:W-:Y:S02]  /*d0a0*/  ISETP.GE.AND P4, PT, R35, 0xd2, PT ;  /* 0x000000d22300780c */ /* 0x000fe40003f86270 */
[----:B------:R-:W-:Y:S02]  /*d0b0*/  F2FP.SATFINITE.E4M3.F32.PACK_AB_MERGE_C R9, RZ, R9, RZ ;  /* 0x00000009ff09723e */ /* 0x000fe400048070ff */
[----:B------:R-:W-:Y:S02]  /*d0c0*/  F2FP.SATFINITE.E4M3.F32.PACK_AB_MERGE_C R7, RZ, R7, RZ ;  /* 0x00000007ff07723e */ /* 0x000fe400048070ff */
[----:B0-----:R-:W-:-:S02]  /*d0d0*/  F2FP.SATFINITE.E4M3.F32.PACK_AB_MERGE_C R15, RZ, R12, RZ ;  /* 0x0000000cff0f723e */ /* 0x001fc400048070ff */
[----:B------:R-:W-:Y:S02]  /*d0e0*/  F2FP.SATFINITE.E4M3.F32.PACK_AB_MERGE_C R5, RZ, R5, RZ ;  /* 0x00000005ff05723e */ /* 0x000fe400048070ff */
[----:B-1----:R-:W-:Y:S01]  /*d0f0*/  F2FP.SATFINITE.E4M3.F32.PACK_AB_MERGE_C R13, RZ, R8, RZ ;  /* 0x00000008ff0d723e */ /* 0x002fe200048070ff */
[----:B------:R-:W-:Y:S01]  /*d100*/  @!P5 STG.E.U8 desc[UR32][R26.64+0xc1], R15 ;  /* 0x0000c10f1a00d986 */ /* 0x000fe2000c101120 */
[----:B------:R-:W-:-:S03]  /*d110*/  F2FP.SATFINITE.E4M3.F32.PACK_AB_MERGE_C R3, RZ, R3, RZ ;  /* 0x00000003ff03723e */ /* 0x000fc600048070ff */
[----:B------:R-:W-:Y:S01]  /*d120*/  @!P2 STG.E.U8 desc[UR32][R24.64+0xc9], R17 ;  /* 0x0000c9111800a986 */ /* 0x000fe2000c101120 */
[----:B------:R-:W-:-:S03]  /*d130*/  ISETP.GE.AND P2, PT, R35, 0xd1, PT ;  /* 0x000000d12300780c */ /* 0x000fc60003f46270 */
[----:B------:R0:W-:Y:S01]  /*d140*/  @!P6 STG.E.U8 desc[UR32][R24.64+0xc8], R11 ;  /* 0x0000c80b1800e986 */ /* 0x0001e2000c101120 */
[C---:B------:R-:W-:Y:S02]  /*d150*/  ISETP.LT.OR P5, PT, R34.reuse, 0x1, !P2 ;  /* 0x000000012200780c */ /* 0x040fe400057a1670 */
[C---:B------:R-:W-:Y:S01]  /*d160*/  ISETP.LT.OR P6, PT, R34.reuse, 0x1, !P4 ;  /* 0x000000012200780c */ /* 0x040fe200067c1670 */
[----:B------:R1:W-:Y:S01]  /*d170*/  @!P0 STG.E.U8 desc[UR32][R26.64+0xc8], R9 ;  /* 0x0000c8091a008986 */ /* 0x0003e2000c101120 */
[C---:B------:R-:W-:Y:S02]  /*d180*/  ISETP.LT.OR P0, PT, R34.reuse, 0x9, !P2 ;  /* 0x000000092200780c */ /* 0x040fe40005701670 */
[C---:B------:R-:W-:Y:S01]  /*d190*/  ISETP.GE.AND P2, PT, R35.reuse, 0xd9, PT ;  /* 0x000000d92300780c */ /* 0x040fe20003f46270 */
[----:B------:R2:W-:Y:S01]  /*d1a0*/  @!P1 STG.E.U8 desc[UR32][R26.64+0xc9], R13 ;  /* 0x0000c90d1a009986 */ /* 0x0005e2000c101120 */
[----:B------:R-:W-:Y:S02]  /*d1b0*/  ISETP.GE.AND P1, PT, R35, 0xda, PT ;  /* 0x000000da2300780c */ /* 0x000fe40003f26270 */
[----:B------:R-:W-:-:S02]  /*d1c0*/  ISETP.LT.OR P4, PT, R34, 0x9, !P4 ;  /* 0x000000092200780c */ /* 0x000fc40006781670 */
[----:B0-----:R-:W-:Y:S01]  /*d1d0*/  F2FP.SATFINITE.E4M3.F32.PACK_AB_MERGE_C R11, RZ, R6, RZ ;  /* 0x00000006ff0b723e */ /* 0x001fe200048070ff */
[----:B------:R0:W-:Y:S01]  /*d1e0*/  @!P5 STG.E.U8 desc[UR32][R24.64+0xd0], R7 ;  /* 0x0000d0071800d986 */ /* 0x0001e2000c101120 */
[C---:B------:R-:W-:Y:S02]  /*d1f0*/  ISETP.LT.OR P5, PT, R34.reuse, 0x1, !P2 ;  /* 0x000000012200780c */ /* 0x040fe400057a1670 */
[C---:B------:R-:W-:Y:S01]  /*d200*/  ISETP.LT.OR P2, PT, R34.reuse, 0x9, !P2 ;  /* 0x000000092200780c */ /* 0x040fe20005741670 */
[----:B------:R3:W-:Y:S01]  /*d210*/  @!P6 STG.E.U8 desc[UR32][R24.64+0xd1], R11 ;  /* 0x0000d10b1800e986 */ /* 0x0007e2000c101120 */
[C---:B------:R-:W-:Y:S02]  /*d220*/  ISETP.LT.OR P6, PT, R34.reuse, 0x1, !P1 ;  /* 0x000000012200780c */ /* 0x040fe40004fc1670 */
[----:B------:R-:W-:Y:S01]  /*d230*/  ISETP.LT.OR P1, PT, R34, 0x9, !P1 ;  /* 0x000000092200780c */ /* 0x000fe20004f21670 */
[----:B------:R4:W-:Y:S01]  /*d240*/  @!P0 STG.E.U8 desc[UR32][R26.64+0xd0], R5 ;  /* 0x0000d0051a008986 */ /* 0x0009e2000c101120 */
[----:B-1----:R-:W-:-:S02]  /*d250*/  F2FP.SATFINITE.E4M3.F32.PACK_AB_MERGE_C R9, RZ, R2, RZ ;  /* 0x00000002ff09723e */ /* 0x002fc400048070ff */
[----:B--2---:R-:W-:Y:S02]  /*d260*/  F2FP.SATFINITE.E4M3.F32.PACK_AB_MERGE_C R13, RZ, R224, RZ ;  /* 0x000000e0ff0d723e */ /* 0x004fe400048070ff */
[----:B0-----:R-:W-:Y:S02]  /*d270*/  F2FP.SATFINITE.E4M3.F32.PACK_AB_MERGE_C R7, RZ, R4, RZ ;  /* 0x00000004ff07723e */ /* 0x001fe400048070ff */
[----:B---3--:R-:W-:-:S03]  /*d280*/  F2FP.SATFINITE.E4M3.F32.PACK_AB_MERGE_C R11, RZ, R0, RZ ;  /* 0x00000000ff0b723e */ /* 0x008fc600048070ff */
[----:B------:R4:W-:Y:S04]  /*d290*/  @!P4 STG.E.U8 desc[UR32][R26.64+0xd1], R7 ;  /* 0x0000d1071a00c986 */ /* 0x0009e8000c101120 */
[----:B------:R4:W-:Y:S04]  /*d2a0*/  @!P6 STG.E.U8 desc[UR32][R24.64+0xd9], R9 ;  /* 0x0000d9091800e986 */ /* 0x0009e8000c101120 */
[----:B------:R4:W-:Y:S04]  /*d2b0*/  @!P5 STG.E.U8 desc[UR32][R24.64+0xd8], R3 ;  /* 0x0000d8031800d986 */ /* 0x0009e8000c101120 */
[----:B------:R4:W-:Y:S04]  /*d2c0*/  @!P2 STG.E.U8 desc[UR32][R26.64+0xd8], R11 ;  /* 0x0000d80b1a00a986 */ /* 0x0009e8000c101120 */
[----:B------:R4:W-:Y:S02]  /*d2d0*/  @!P1 STG.E.U8 desc[UR32][R26.64+0xd9], R13 ;  /* 0x0000d90d1a009986 */ /* 0x0009e4000c101120 */
.L_x_265:
[----:B------:R-:W-:Y:S05]  /*d2e0*/  BSYNC B0 ;  /* 0x0000000000007941 */ /* 0x000fea0003800000 */
.L_x_39:
[----:B------:R-:W2:Y:S01]  /*d2f0*/  LDL.LU R22, [R1+0xc] ;  /* 0x00000c0001167983 */ /* 0x000ea20000300800 */
[----:B0---4-:R-:W-:Y:S01]  /*d300*/  IMAD.U32 R3, RZ, RZ, UR16 ;  /* 0x00000010ff037e24 */ /* 0x011fe2000f8e00ff */
[----:B------:R-:W-:Y:S02]  /*d310*/  ULDC.64 UR20, c[0x0][0x650] ;  /* 0x0001940000147ab9 */ /* 0x000fe40000000a00 */
[----:B------:R-:W4:Y:S01]  /*d320*/  LDL.LU R19, [R1+0x10] ;  /* 0x0000100001137983 */ /* 0x000f220000300800 */
[----:B-----5:R-:W-:Y:S01]  /*d330*/  IMAD.U32 R0, RZ, RZ, UR26 ;  /* 0x0000001aff007e24 */ /* 0x020fe2000f8e00ff */
[----:B------:R0:W-:Y:S01]  /*d340*/  SYNCS.ARRIVE.TRANS64.A1T0 RZ, [R3+UR11], RZ ;  /* 0x000000ff03ff79a7 */ /* 0x0001e2000810000b */
[----:B------:R-:W-:Y:S02]  /*d350*/  IMAD.U32 R2, RZ, RZ, UR26 ;  /* 0x0000001aff027e24 */ /* 0x000fe4000f8e00ff */
[----:B------:R-:W-:Y:S02]  /*d360*/  IMAD.MOV.U32 R4, RZ, RZ, -0x1 ;  /* 0xffffffffff047424 */ /* 0x000fe400078e00ff */
[----:B0-----:R-:W-:Y:S01]  /*d370*/  IMAD.U32 R3, RZ, RZ, UR7 ;  /* 0x00000007ff037e24 */ /* 0x001fe2000f8e00ff */
[----:B----4-:R-:W-:-:S02]  /*d380*/  LEA R19, P0, R0, R19, 0x1 ;  /* 0x0000001300137211 */ /* 0x010fc400078008ff */
[----:B------:R-:W-:Y:S02]  /*d390*/  PRMT R0, RZ, 0x7610, R0 ;  /* 0x00007610ff007816 */ /* 0x000fe40000000000 */
[----:B--2---:R-:W-:Y:S01]  /*d3a0*/  LEA.HI.X R22, R2, R22, R3, 0x1, P0 ;  /* 0x0000001602167211 */ /* 0x004fe200000f0c03 */
[----:B------:R-:W-:Y:S01]  /*d3b0*/  IMAD.MOV.U32 R2, RZ, RZ, -0x1 ;  /* 0xffffffffff027424 */ /* 0x000fe200078e00ff */
[----:B------:R0:W-:Y:S01]  /*d3c0*/  STL [R1+0x10], R19 ;  /* 0x0000101301007387 */ /* 0x0001e20000100800 */
[----:B------:R-:W-:Y:S01]  /*d3d0*/  IMAD.MOV.U32 R3, RZ, RZ, -0x1 ;  /* 0xffffffffff037424 */ /* 0x000fe200078e00ff */
[----:B------:R-:W-:Y:S02]  /*d3e0*/  ISETP.GE.U32.AND P0, PT, R19, UR20, PT ;  /* 0x0000001413007c0c */ /* 0x000fe4000bf06070 */
[----:B------:R0:W-:Y:S02]  /*d3f0*/  STL [R1+0xc], R22 ;  /* 0x00000c1601007387 */ /* 0x0001e40000100800 */
[----:B------:R-:W-:-:S02]  /*d400*/  ISETP.GE.U32.AND.EX P0, PT, R22, UR21, PT, P0 ;  /* 0x0000001516007c0c */ /* 0x000fc4000bf06100 */
[----:B------:R0:W-:Y:S04]  /*d410*/  STL [R1+0x14], R4 ;  /* 0x0000140401007387 */ /* 0x0001e80000100800 */
[----:B------:R0:W-:Y:S04]  /*d420*/  STL [R1+0x4], R2 ;  /* 0x0000040201007387 */ /* 0x0001e80000100800 */
[----:B------:R0:W-:Y:S03]  /*d430*/  STL [R1+0x18], R3 ;  /* 0x0000180301007387 */ /* 0x0001e60000100800 */
[----:B------:R-:W-:Y:S05]  /*d440*/  @P0 BRA `(.L_x_266) ;  /* 0x0000000400740947 */ /* 0x000fea0003800000 */
[----:B------:R-:W2:Y:S01]  /*d450*/  S2R R14, SR_CTAID.X ;  /* 0x00000000000e7919 */ /* 0x000ea20000002500 */
[----:B------:R-:W4:Y:S01]  /*d460*/  LDC.64 R8, c[0x0][0x628] ;  /* 0x00018a00ff087b82 */ /* 0x000f220000000a00 */
[----:B------:R-:W-:Y:S01]  /*d470*/  ULDC UR20, c[0x0][0x150] ;  /* 0x0000540000147ab9 */ /* 0x000fe20000000800 */
[----:B------:R-:W-:Y:S01]  /*d480*/  IMAD.MOV.U32 R6, RZ, RZ, R19 ;  /* 0x000000ffff067224 */ /* 0x000fe200078e0013 */
[----:B------:R-:W0:Y:S01]  /*d490*/  S2R R16, SR_CTAID.Y ;  /* 0x0000000000107919 */ /* 0x000e220000002600 */
[----:B------:R-:W-:-:S04]  /*d4a0*/  IMAD.MOV.U32 R7, RZ, RZ, R22 ;  /* 0x000000ffff077224 */ /* 0x000fc800078e0016 */
[----:B------:R-:W0:Y:S08]  /*d4b0*/  LDC R17, c[0x0][0x144] ;  /* 0x00005100ff117b82 */ /* 0x000e300000000800 */
[----:B------:R-:W0:Y:S08]  /*d4c0*/  LDC R10, c[0x0][0x630] ;  /* 0x00018c00ff0a7b82 */ /* 0x000e300000000800 */
[----:B------:R-:W0:Y:S01]  /*d4d0*/  LDC.64 R12, c[0x0][0x620] ;  /* 0x00018800ff0c7b82 */ /* 0x000e220000000a00 */
[----:B----4-:R-:W-:-:S04]  /*d4e0*/  ISETP.NE.U32.AND P0, PT, R8, RZ, PT ;  /* 0x000000ff0800720c */ /* 0x010fc80003f05070 */
[----:B------:R-:W-:Y:S02]  /*d4f0*/  ISETP.NE.AND.EX P0, PT, R9, RZ, PT, P0 ;  /* 0x000000ff0900720c */ /* 0x000fe40003f05300 */
[----:B--2---:R-:W-:-:S05]  /*d500*/  I2FP.F32.U32 R0, R14 ;  /* 0x0000000e00007245 */ /* 0x004fca0000201000 */
[----:B------:R-:W-:-:S04]  /*d510*/  FMUL R0, R0, UR20 ;  /* 0x0000001400007c20 */ /* 0x000fc80008400000 */
[----:B------:R2:W4:Y:S02]  /*d520*/  F2I.U32.TRUNC.NTZ R15, R0 ;  /* 0x00000000000f7305 */ /* 0x000524000020f000 */
[----:B------:R-:W-:Y:S05]  /*d530*/  @!P0 BRA `(.L_x_267) ;  /* 0x0000000000288947 */ /* 0x000fea0003800000 */
[----:B--2---:R-:W2:Y:S02]  /*d540*/  LDC R0, c[0x0][0x634] ;  /* 0x00018d00ff007b82 */ /* 0x004ea40000000800 */
[----:B--2---:R-:W-:-:S05]  /*d550*/  IADD3 R7, P0, R19, R0, RZ ;  /* 0x0000000013077210 */ /* 0x004fca0007f1e0ff */
[----:B------:R-:W-:-:S04]  /*d560*/  IMAD.X R11, RZ, RZ, R22, P0 ;  /* 0x000000ffff0b7224 */ /* 0x000fc800000e0616 */
[----:B0-----:R-:W-:-:S04]  /*d570*/  IMAD.WIDE.U32 R2, R11, R8, RZ ;  /* 0x000000080b027225 */ /* 0x001fc800078e00ff */
[----:B------:R-:W-:-:S04]  /*d580*/  IMAD.WIDE.U32 R4, P0, R7, R9, R2 ;  /* 0x0000000907047225 */ /* 0x000fc80007800002 */
[----:B------:R-:W-:-:S04]  /*d590*/  IMAD.WIDE.U32 R2, R7, R8, RZ ;  /* 0x0000000807027225 */ /* 0x000fc800078e00ff */
[----:B------:R-:W-:Y:S01]  /*d5a0*/  IMAD.X R7, RZ, RZ, RZ, P0 ;  /* 0x000000ffff077224 */ /* 0x000fe200000e06ff */
[----:B------:R-:W-:Y:S01]  /*d5b0*/  IADD3 RZ, P0, R3, R4, RZ ;  /* 0x0000000403ff7210 */ /* 0x000fe20007f1e0ff */
[----:B------:R-:W-:-:S04]  /*d5c0*/  IMAD.MOV.U32 R6, RZ, RZ, R5 ;  /* 0x000000ffff067224 */ /* 0x000fc800078e0005 */
[----:B------:R-:W-:-:S08]  /*d5d0*/  IMAD.WIDE.U32.X R6, R11, R9, R6, P0 ;  /* 0x000000090b067225 */ /* 0x000fd000000e0406 */
.L_x_267:
[-CC-:B0-----:R-:W-:Y:S01]  /*d5e0*/  SHF.R.U64 R11, R6, R10.reuse, R7.reuse ;  /* 0x0000000a060b7219 */ /* 0x181fe20000001207 */
[----:B------:R-:W0:Y:S01]  /*d5f0*/  LDC.64 R20, c[0x0][0x640] ;  /* 0x00019000ff147b82 */ /* 0x000e220000000a00 */
[----:B--2---:R-:W-:Y:S01]  /*d600*/  SHF.R.U32.HI R0, RZ, R10, R7 ;  /* 0x0000000aff007219 */ /* 0x004fe20000011607 */
[----:B------:R-:W-:Y:S01]  /*d610*/  IMAD.MOV.U32 R2, RZ, RZ, R19 ;  /* 0x000000ffff027224 */ /* 0x000fe200078e0013 */
[----:B------:R-:W-:Y:S01]  /*d620*/  IADD3 R5, P0, RZ, -R11, RZ ;  /* 0x8000000bff057210 */ /* 0x000fe20007f1e0ff */
[----:B----4-:R-:W-:Y:S01]  /*d630*/  IMAD.MOV R15, RZ, RZ, -R15 ;  /* 0x000000ffff0f7224 */ /* 0x010fe200078e0a0f */
[----:B------:R-:W-:Y:S01]  /*d640*/  ULDC UR20, c[0x0][0x154] ;  /* 0x0000550000147ab9 */ /* 0x000fe20000000800 */
[----:B------:R-:W-:Y:S02]  /*d650*/  IMAD.MOV.U32 R7, RZ, RZ, 0x1 ;  /* 0x00000001ff077424 */ /* 0x000fe400078e00ff */
[----:B------:R-:W2:Y:S01]  /*d660*/  LDC R4, c[0x0][0x618] ;  /* 0x00018600ff047b82 */ /* 0x000ea20000000800 */
[----:B------:R-:W-:-:S02]  /*d670*/  IMAD.X R3, RZ, RZ, ~R0, P0 ;  /* 0x000000ffff037224 */ /* 0x000fc400000e0e00 */
[----:B------:R-:W-:Y:S02]  /*d680*/  IMAD R17, R17, R15, R14 ;  /* 0x0000000f11117224 */ /* 0x000fe400078e020e */
[-C--:B------:R-:W-:Y:S02]  /*d690*/  IMAD R0, R3, R12.reuse, RZ ;  /* 0x0000000c03007224 */ /* 0x080fe400078e02ff */
[----:B------:R-:W-:Y:S01]  /*d6a0*/  IMAD.MOV.U32 R3, RZ, RZ, R22 ;  /* 0x000000ffff037224 */ /* 0x000fe200078e0016 */
[----:B------:R-:W4:Y:S01]  /*d6b0*/  LDC R6, c[0x0][0x608] ;  /* 0x00018200ff067b82 */ /* 0x000f220000000800 */
[----:B------:R-:W-:-:S04]  /*d6c0*/  IMAD.WIDE.U32 R2, R5, R12, R2 ;  /* 0x0000000c05027225 */ /* 0x000fc800078e0002 */
[----:B------:R-:W-:-:S03]  /*d6d0*/  IMAD R5, R5, R13, R0 ;  /* 0x0000000d05057224 */ /* 0x000fc600078e0200 */
[----:B------:R-:W5:Y:S01]  /*d6e0*/  LDC R18, c[0x0][0x658] ;  /* 0x00019600ff127b82 */ /* 0x000f620000000800 */
[----:B------:R-:W-:Y:S01]  /*d6f0*/  I2FP.F32.U32 R0, R16 ;  /* 0x0000001000007245 */ /* 0x000fe20000201000 */
[----:B------:R-:W-:Y:S01]  /*d700*/  IMAD.IADD R3, R3, 0x1, R5 ;  /* 0x0000000103037824 */ /* 0x000fe200078e0205 */
[----:B0-----:R-:W-:Y:S01]  /*d710*/  ISETP.NE.U32.AND P0, PT, R20, RZ, PT ;  /* 0x000000ff1400720c */ /* 0x001fe20003f05070 */
[----:B------:R-:W-:Y:S02]  /*d720*/  IMAD.MOV.U32 R5, RZ, RZ, -0x1 ;  /* 0xffffffffff057424 */ /* 0x000fe400078e00ff */
[----:B------:R-:W-:Y:S02]  /*d730*/  FMUL R0, R0, UR20 ;  /* 0x0000001400007c20 */ /* 0x000fe40008400000 */
[----:B------:R-:W0:Y:S01]  /*d740*/  LDC R15, c[0x0][0x148] ;  /* 0x00005200ff0f7b82 */ /* 0x000e220000000800 */
[----:B--2---:R-:W-:Y:S01]  /*d750*/  SHF.R.U64 R10, R2, R4, R3 ;  /* 0x00000004020a7219 */ /* 0x004fe20000001203 */
[----:B------:R2:W0:Y:S01]  /*d760*/  F2I.U32.TRUNC.NTZ R13, R0 ;  /* 0x00000000000d7305 */ /* 0x000422000020f000 */
[----:B------:R-:W-:-:S02]  /*d770*/  ISETP.NE.AND.EX P0, PT, R21, RZ, PT, P0 ;  /* 0x000000ff1500720c */ /* 0x000fc40003f05300 */
[----:B------:R-:W-:-:S03]  /*d780*/  SHF.R.U32.HI R3, RZ, R4, R3 ;  /* 0x00000004ff037219 */ /* 0x000fc60000011603 */
[----:B------:R-:W0:Y:S01]  /*d790*/  LDC R14, c[0x0][0x600] ;  /* 0x00018000ff0e7b82 */ /* 0x000e220000000800 */
[-CC-:B----4-:R-:W-:Y:S02]  /*d7a0*/  SHF.R.U64 R8, R10, R6.reuse, R3.reuse ;  /* 0x000000060a087219 */ /* 0x190fe40000001203 */
[----:B------:R-:W-:-:S05]  /*d7b0*/  SHF.R.U32.HI R3, RZ, R6, R3 ;  /* 0x00000006ff037219 */ /* 0x000fca0000011603 */
[----:B------:R-:W4:Y:S01]  /*d7c0*/  LDC R22, c[0x0][0x648] ;  /* 0x00019200ff167b82 */ /* 0x000f220000000800 */
[-CC-:B-----5:R-:W-:Y:S02]  /*d7d0*/  SHF.R.U64 R12, R8, R18.reuse, R3.reuse ;  /* 0x00000012080c7219 */ /* 0x1a0fe40000001203 */
[-C--:B------:R-:W-:Y:S02]  /*d7e0*/  SHF.L.U32 R5, R5, R18.reuse, RZ ;  /* 0x0000001205057219 */ /* 0x080fe400000006ff */
[-C--:B------:R-:W-:Y:S01]  /*d7f0*/  SHF.R.U32.HI R3, RZ, R18.reuse, R3 ;  /* 0x00000012ff037219 */ /* 0x080fe20000011603 */
[----:B------:R-:W-:Y:S01]  /*d800*/  IMAD.MOV.U32 R2, RZ, RZ, R12 ;  /* 0x000000ffff027224 */ /* 0x000fe200078e000c */
[----:B------:R-:W-:Y:S01]  /*d810*/  SHF.L.U32 R18, R7, R18, RZ ;  /* 0x0000001207127219 */ /* 0x000fe200000006ff */
[----:B------:R-:W0:Y:S01]  /*d820*/  LDC R23, c[0x0][0x638] ;  /* 0x00018e00ff177b82 */ /* 0x000e220000000800 */
[----:B------:R-:W-:-:S07]  /*d830*/  LOP3.LUT R19, RZ, R5, RZ, 0x33, !PT ;  /* 0x00000005ff137212 */ /* 0x000fce00078e33ff */
[----:B-1----:R-:W1:Y:S01]  /*d840*/  LDC R24, c[0x0][0x610] ;  /* 0x00018400ff187b82 */ /* 0x002e620000000800 */
[----:B--2---:R-:W-:Y:S05]  /*d850*/  @!P0 BRA `(.L_x_268) ;  /* 0x0000000000288947 */ /* 0x004fea0003800000 */
        /* <DEDUP_REMOVED lines=10> */
.L_x_268:
[----:B----4-:R-:W-:Y:S01]  /*d900*/  SHF.R.U64 R0, R2, R22, R3 ;  /* 0x0000001602007219 */ /* 0x010fe20000001203 */
[----:B0-----:R-:W-:Y:S01]  /*d910*/  VIADD R7, R14, 0xffffffff ;  /* 0xffffffff0e077836 */ /* 0x001fe20000000000 */
[----:B------:R-:W-:Y:S01]  /*d920*/  LOP3.LUT R5, R8, R19, RZ, 0xc0, !PT ;  /* 0x0000001308057212 */ /* 0x000fe200078ec0ff */
[----:B------:R-:W-:Y:S02]  /*d930*/  IMAD.MOV R13, RZ, RZ, -R13 ;  /* 0x000000ffff0d7224 */ /* 0x000fe400078e0a0d */
[----:B------:R-:W-:Y:S02]  /*d940*/  IMAD.MOV R3, RZ, RZ, -R0 ;  /* 0x000000ffff037224 */ /* 0x000fe400078e0a00 */
[----:B------:R-:W-:Y:S01]  /*d950*/  IMAD R2, R18, R0, R5 ;  /* 0x0000000012027224 */ /* 0x000fe200078e0205 */
[----:B------:R-:W-:Y:S01]  /*d960*/  LOP3.LUT R5, R10, R7, RZ, 0xc0, !PT ;  /* 0x000000070a057212 */ /* 0x000fe200078ec0ff */
[----:B------:R-:W-:Y:S02]  /*d970*/  @P3 IMAD R17, R15, R13, R16 ;  /* 0x0000000d0f113224 */ /* 0x000fe400078e0210 */
[----:B------:R-:W-:-:S02]  /*d980*/  IMAD R0, R3, R23, R12 ;  /* 0x0000001703007224 */ /* 0x000fc400078e020c */
[----:B------:R-:W-:Y:S02]  /*d990*/  IMAD.MOV.U32 R4, RZ, RZ, 0x1 ;  /* 0x00000001ff047424 */ /* 0x000fe400078e00ff */
[----:B-1----:R-:W-:Y:S02]  /*d9a0*/  IMAD R2, R2, R24, R17 ;  /* 0x0000001802027224 */ /* 0x002fe400078e0211 */
[----:B------:R-:W-:Y:S01]  /*d9b0*/  IMAD R3, R0, R14, R5 ;  /* 0x0000000e00037224 */ /* 0x000fe200078e0205 */
[----:B------:R-:W-:-:S04]  /*d9c0*/  PRMT R0, R4, 0x7610, R0 ;  /* 0x0000761004007816 */ /* 0x000fc80000000000 */
[----:B------:R-:W-:Y:S02]  /*d9d0*/  SEL R4, R3, R2, !P3 ;  /* 0x0000000203047207 */ /* 0x000fe40005800000 */
[----:B------:R-:W-:-:S03]  /*d9e0*/  SEL R2, R2, R3, !P3 ;  /* 0x0000000302027207 */ /* 0x000fc60005800000 */
[----:B------:R2:W-:Y:S04]  /*d9f0*/  STL [R1+0x18], R4 ;  /* 0x0000180401007387 */ /* 0x0005e80000100800 */
[----:B------:R2:W-:Y:S04]  /*da00*/  STL [R1+0x4], R11 ;  /* 0x0000040b01007387 */ /* 0x0005e80000100800 */
[----:B------:R2:W-:Y:S02]  /*da10*/  STL [R1+0x14], R2 ;  /* 0x0000140201007387 */ /* 0x0005e40000100800 */
.L_x_266:
[----:B------:R-:W-:Y:S01]  /*da20*/  LOP3.LUT P0, RZ, R0, 0xff, RZ, 0xc0, !PT ;  /* 0x000000ff00ff7812 */ /* 0x000fe2000780c0ff */
[----:B------:R-:W-:-:S12]  /*da30*/  ULOP3.LUT UR13, UR13, 0x1, URZ, 0x3c, !UPT ;  /* 0x000000010d0d7892 */ /* 0x000fd8000f8e3c3f */
[----:B------:R-:W-:Y:S05]  /*da40*/  @P0 BRA `(.L_x_269) ;  /* 0xffffff3c00640947 */ /* 0x000fea000383ffff */
[----:B------:R-:W-:Y:S05]  /*da50*/  EXIT ;  /* 0x000000000000794d */ /* 0x000fea0003800000 */
.L_x_17:
[----:B------:R-:W-:-:S08]  /*da60*/  ISETP.NE.AND P0, PT, RZ, UR8, PT ;  /* 0x00000008ff007c0c */ /* 0x000fd0000bf05270 */
[----:B0123--:R-:W0:-:S00]  /*da70*/  USETMAXREG.DEALLOC.CTAPOOL 0x28 ;  /* 0x00000028000079c8 */ /* 0x00fe0000080e0500 */
[----:B------:R-:W-:Y:S05]  /*da80*/  @P0 EXIT ;  /* 0x000000000000094d */ /* 0x000fea0003800000 */
[----:B0-----:R-:W-:Y:S01]  /*da90*/  LOP3.LUT P0, RZ, R0, 0xff, RZ, 0xc0, !PT ;  /* 0x000000ff00ff7812 */ /* 0x001fe2000780c0ff */
[----:B------:R-:W-:Y:S02]  /*daa0*/  IMAD.MOV.U32 R0, RZ, RZ, 0x1 ;  /* 0x00000001ff007424 */ /* 0x000fe400078e00ff */
[----:B------:R-:W-:-:S10]  /*dab0*/  IMAD.MOV.U32 R9, RZ, RZ, RZ ;  /* 0x000000ffff097224 */ /* 0x000fd400078e00ff */
[----:B------:R-:W-:Y:S05]  /*dac0*/  @!P0 BRA `(.L_x_270) ;  /* 0x0000000c005c8947 */ /* 0x000fea0003800000 */
[----:B------:R-:W0:Y:S01]  /*dad0*/  S2R R8, SR_CgaCtaId ;  /* 0x0000000000087919 */ /* 0x000e220000008800 */
[----:B------:R-:W-:Y:S01]  /*dae0*/  LOP3.LUT P0, RZ, R3, 0x1f, RZ, 0xc0, !PT ;  /* 0x0000001f03ff7812 */ /* 0x000fe2000780c0ff */
[----:B------:R-:W-:Y:S01]  /*daf0*/  ULDC UR8, c[0x0][0x658] ;  /* 0x0001960000087ab9 */ /* 0x000fe20000000800 */
[----:B------:R-:W-:Y:S01]  /*db00*/  UMOV UR9, 0xffffffff ;  /* 0xffffffff00097882 */ /* 0x000fe20000000000 */
[----:B------:R-:W-:Y:S01]  /*db10*/  BSSY B0, `(.L_x_270) ;  /* 0x00000d2000007945 */ /* 0x000fe20003800000 */
[----:B------:R-:W-:Y:S01]  /*db20*/  USHF.L.U32 UR9, UR9, UR8, URZ ;  /* 0x0000000809097299 */ /* 0x000fe2000800063f */
[C---:B------:R-:W-:Y:S01]  /*db30*/  ISETP.NE.AND P2, PT, R2.reuse, RZ, PT ;  /* 0x000000ff0200720c */ /* 0x040fe20003f45270 */
[----:B------:R-:W-:Y:S01]  /*db40*/  IMAD.MOV.U32 R10, RZ, RZ, 0x1 ;  /* 0x00000001ff0a7424 */ /* 0x000fe200078e00ff */
[----:B------:R-:W-:Y:S01]  /*db50*/  ISETP.NE.OR P0, PT, R2, RZ, !P0 ;  /* 0x000000ff0200720c */ /* 0x000fe20004705670 */
[----:B------:R-:W-:Y:S01]  /*db60*/  IMAD.MOV.U32 R0, RZ, RZ, 0x1 ;  /* 0x00000001ff007424 */ /* 0x000fe200078e00ff */
[----:B------:R-:W-:Y:S01]  /*db70*/  ULDC UR4, c[0x0][0x600] ;  /* 0x0001800000047ab9 */ /* 0x000fe20000000800 */
[----:B------:R-:W-:Y:S01]  /*db80*/  IMAD.MOV.U32 R9, RZ, RZ, RZ ;  /* 0x000000ffff097224 */ /* 0x000fe200078e00ff */
[----:B------:R-:W-:Y:S01]  /*db90*/  UMOV UR10, 0x1 ;  /* 0x00000001000a7882 */ /* 0x000fe20000000000 */
[----:B------:R-:W-:-:S02]  /*dba0*/  UIADD3 UR24, UR6, 0x1, URZ ;  /* 0x0000000106187890 */ /* 0x000fc4000fffe03f */
[----:B------:R-:W-:Y:S02]  /*dbb0*/  ULOP3.LUT UR25, UR5, 0x2, URZ, 0xfc, !UPT ;  /* 0x0000000205197892 */ /* 0x000fe4000f8efc3f */
[----:B------:R-:W-:Y:S02]  /*dbc0*/  UIADD3 UR4, UR4, -0x1, URZ ;  /* 0xffffffff04047890 */ /* 0x000fe4000fffe03f */
[----:B------:R-:W-:Y:S02]  /*dbd0*/  USHF.L.U32 UR19, UR10, UR8, URZ ;  /* 0x000000080a137299 */ /* 0x000fe4000800063f */
[----:B------:R-:W-:Y:S01]  /*dbe0*/  ULOP3.LUT UR18, URZ, UR9, URZ, 0x33, !UPT ;  /* 0x000000093f127292 */ /* 0x000fe2000f8e333f */
[----:B------:R-:W-:Y:S01]  /*dbf0*/  ULDC.64 UR22, c[0x0][0x198] ;  /* 0x0000660000167ab9 */ /* 0x000fe20000000a00 */
[----:B0-----:R-:W-:-:S10]  /*dc00*/  LOP3.LUT R8, R8, 0x1, RZ, 0xc0, !PT ;  /* 0x0000000108087812 */ /* 0x001fd400078ec0ff */
.L_x_282:
[----:B------:R-:W-:-:S03]  /*dc10*/  UMOV UR8, 0xffffffff ;  /* 0xffffffff00087882 */ /* 0x000fc60000000000 */
[----:B01----:R-:W-:Y:S05]  /*dc20*/  BRA.DIV UR8, `(.L_x_271) ;  /* 0x0000001208787947 */ /* 0x003fea000b800000 */
[----:B------:R-:W-:-:S13]  /*dc30*/  ELECT P1, URZ, PT ;  /* 0x00000000003f782f */ /* 0x000fda0003820000 */
.L_x_297:
[----:B------:R-:W0:Y:S01]  /*dc40*/  LDC R2, c[0x0][0x28c] ;  /* 0x0000a300ff027b82 */ /* 0x000e220000000800 */
[----:B------:R-:W-:Y:S01]  /*dc50*/  BSSY B1, `(.L_x_272) ;  /* 0x000003e000017945 */ /* 0x000fe20003800000 */
[----:B0-----:R-:W-:-:S13]  /*dc60*/  ISETP.LT.OR P1, PT, R2, 0x1, !P1 ;  /* 0x000000010200780c */ /* 0x001fda0004f21670 */
[----:B------:R-:W-:Y:S05]  /*dc70*/  @P1 BRA `(.L_x_273) ;  /* 0x0000000000ec1947 */ /* 0x000fea0003800000 */
[----:B------:R-:W2:Y:S04]  /*dc80*/  LDL.LU R4, [R1+0x18] ;  /* 0x0000180001047983 */ /* 0x000ea80000300800 */
[----:B------:R-:W3:Y:S01]  /*dc90*/  LDL.LU R3, [R1+0x14] ;  /* 0x0000140001037983 */ /* 0x000ee20000300800 */
[----:B------:R-:W-:Y:S02]  /*dca0*/  IMAD.MOV.U32 R13, RZ, RZ, RZ ;  /* 0x000000ffff0d7224 */ /* 0x000fe400078e00ff */
[----:B------:R-:W-:Y:S02]  /*dcb0*/  IMAD.U32 R14, RZ, RZ, UR24 ;  /* 0x00000018ff0e7e24 */ /* 0x000fe4000f8e00ff */
[----:B------:R-:W-:Y:S02]  /*dcc0*/  IMAD.MOV.U32 R2, RZ, RZ, R0 ;  /* 0x000000ffff027224 */ /* 0x000fe400078e0000 */
[----:B--2---:R-:W-:-:S02]  /*dcd0*/  IMAD R4, R4, 0x2, R8 ;  /* 0x0000000204047824 */ /* 0x004fc400078e0208 */
[----:B---3--:R-:W-:Y:S02]  /*dce0*/  IMAD.SHL.U32 R7, R3, 0x40, RZ ;  /* 0x0000004003077824 */ /* 0x008fe400078e00ff */
[----:B------:R-:W-:Y:S02]  /*dcf0*/  IMAD.MOV.U32 R3, RZ, RZ, R9 ;  /* 0x000000ffff037224 */ /* 0x000fe400078e0009 */
[----:B------:R-:W-:-:S07]  /*dd00*/  IMAD R6, R4, 0x70, RZ ;  /* 0x0000007004067824 */ /* 0x000fce00078e02ff */
.L_x_277:
[----:B------:R-:W0:Y:S01]  /*dd10*/  S2R R5, SR_CgaCtaId ;  /* 0x0000000000057919 */ /* 0x000e220000008800 */
[----:B------:R-:W-:-:S04]  /*dd20*/  MOV R4, 0x400 ;  /* 0x0000040000047802 */ /* 0x000fc80000000f00 */
[----:B0-----:R-:W-:Y:S02]  /*dd30*/  LEA R12, R5, R4, 0x18 ;  /* 0x00000004050c7211 */ /* 0x001fe400078ec0ff */
[----:B------:R-:W-:Y:S01]  /*dd40*/  SHF.L.U32 R4, R2, 0x1f, RZ ;  /* 0x0000001f02047819 */ /* 0x000fe200000006ff */
[----:B------:R-:W0:Y:S02]  /*dd50*/  @!P2 LDC R5, c[0x0][0x500] ;  /* 0x00014000ff05ab82 */ /* 0x000e240000000800 */
[----:B------:R-:W-:-:S04]  /*dd60*/  IMAD R11, R3, 0x8, R12 ;  /* 0x00000008030b7824 */ /* 0x000fc800078e020c */
[----:B------:R-:W1:Y:S02]  /*dd70*/  SYNCS.PHASECHK.TRANS64.TRYWAIT P1, [R11+URZ+0x30], R4 ;  /* 0x000030040b0075a7 */ /* 0x000e64000802017f */
[----:B-1----:R-:W-:Y:S05]  /*dd80*/  @!P1 BRA `(.L_x_274) ;  /* 0x0000001000409947 */ /* 0x002fea0003800000 */
.L_x_298:
[----:B------:R-:W-:Y:S01]  /*dd90*/  UPRMT UR8, UR25, 0x9910, URZ ;  /* 0x0000991019087896 */ /* 0x000fe2000800003f */
[----:B0-----:R0:W-:Y:S03]  /*dda0*/  @!P2 SYNCS.ARRIVE.TRANS64 RZ, [R11+URZ], R5 ;  /* 0x000000050bffa9a7 */ /* 0x0011e6000800003f */
[----:B------:R-:W-:-:S06]  /*ddb0*/  UISETP.NE.AND UP0, UPT, UR8, 0x2, UPT ;  /* 0x000000020800788c */ /* 0x000fcc000bf05270 */
[----:B------:R-:W-:-:S13]  /*ddc0*/  PLOP3.LUT P1, PT, PT, PT, UP0, 0x80, 0x0 ;  /* 0x000000000000781c */ /* 0x000fda0003f2f008 */
[----:B0-----:R-:W-:Y:S05]  /*ddd0*/  @P1 BRA `(.L_x_275) ;  /* 0x0000000000041947 */ /* 0x001fea0003800000 */
[----:B------:R-:W-:Y:S01]  /*dde0*/  BPT.TRAP 0x1 ;  /* 0x000000040000795c */ /* 0x000fe20000300000 */
.L_x_275:
[----:B------:R-:W-:Y:S05]  /*ddf0*/  @P0 BRA `(.L_x_276) ;  /* 0x0000000000040947 */ /* 0x000fea0003800000 */
[----:B------:R-:W-:Y:S01]  /*de00*/  BPT.TRAP 0x1 ;  /* 0x000000040000795c */ /* 0x000fe20000300000 */
.L_x_276:
[----:B------:R-:W2:Y:S01]  /*de10*/  LDL R15, [R1+0x4] ;  /* 0x00000400010f7983 */ /* 0x000ea20000100800 */
[----:B-1----:R-:W-:Y:S01]  /*de20*/  IMAD R4, R3, 0x2, R8 ;  /* 0x0000000203047824 */ /* 0x002fe200078e0208 */
[----:B------:R-:W-:Y:S01]  /*de30*/  R2UR UR20, R7 ;  /* 0x00000000071472ca */ /* 0x000fe200000e0000 */
[--C-:B------:R-:W-:Y:S01]  /*de40*/  IMAD R5, R3, 0x2000, R12.reuse ;  /* 0x0000200003057824 */ /* 0x100fe200078e020c */
[----:B------:R-:W-:Y:S01]  /*de50*/  R2UR UR9, R11 ;  /* 0x000000000b0972ca */ /* 0x000fe200000e0000 */
[----:B------:R-:W-:Y:S01]  /*de60*/  IMAD R4, R4, 0x3800, R12 ;  /* 0x0000380004047824 */ /* 0x000fe200078e020c */
[----:B------:R-:W-:Y:S01]  /*de70*/  UIADD3 UR14, UP0, UR22, 0xf0, URZ ;  /* 0x000000f0160e7890 */ /* 0x000fe2000ff1e03f */
[----:B------:R-:W-:Y:S01]  /*de80*/  VIADD R14, R14, 0xffffffff ;  /* 0xffffffff0e0e7836 */ /* 0x000fe20000000000 */
[----:B------:R-:W-:Y:S01]  /*de90*/  R2UR UR8, R5 ;  /* 0x00000000050872ca */ /* 0x000fe200000e0000 */
[----:B------:R-:W-:Y:S01]  /*dea0*/  UIADD3 UR28, UP1, UR22, 0x1f0, URZ ;  /* 0x000001f0161c7890 */ /* 0x000fe2000ff3e03f */
[----:B------:R-:W-:Y:S01]  /*deb0*/  R2UR UR11, R4 ;  /* 0x00000000040b72ca */ /* 0x000fe200000e0000 */
[----:B------:R-:W-:Y:S01]  /*dec0*/  UIADD3.X UR15, URZ, UR23, URZ, UP0, !UPT ;  /* 0x000000173f0f7290 */ /* 0x000fe200087fe43f */
[----:B------:R-:W-:Y:S01]  /*ded0*/  R2UR UR10, R13 ;  /* 0x000000000d0a72ca */ /* 0x000fe200000e0000 */
[----:B------:R-:W-:Y:S01]  /*dee0*/  VIADD R3, R3, 0x1 ;  /* 0x0000000103037836 */ /* 0x000fe20000000000 */
[----:B------:R-:W-:Y:S01]  /*def0*/  R2UR UR21, R6 ;  /* 0x00000000061572ca */ /* 0x000fe200000e0000 */
[----:B------:R-:W-:Y:S01]  /*df00*/  UIADD3.X UR29, URZ, UR23, URZ, UP1, !UPT ;  /* 0x000000173f1d7290 */ /* 0x000fe20008ffe43f */
[----:B------:R-:W-:Y:S01]  /*df10*/  ISETP.GT.AND P4, PT, R14, 0x1, PT ;  /* 0x000000010e00780c */ /* 0x000fe20003f84270 */
[----:B------:R-:W-:Y:S01]  /*df20*/  UMOV UR16, 0x0 ;  /* 0x0000000000107882 */ /* 0x000fe20000000000 */
[----:B------:R-:W-:Y:S01]  /*df30*/  UMOV UR17, 0x10000000 ;  /* 0x1000000000117882 */ /* 0x000fe20000000000 */
[----:B------:R-:W-:Y:S01]  /*df40*/  ISETP.NE.AND P1, PT, R3, 0x6, PT ;  /* 0x000000060300780c */ /* 0x000fe20003f25270 */
[----:B------:R-:W-:Y:S01]  /*df50*/  UMOV UR30, 0x30000 ;  /* 0x00030000001e7882 */ /* 0x000fe20000000000 */
[----:B------:R-:W-:Y:S01]  /*df60*/  UIADD3 UR8, UR8, 0x180, URZ ;  /* 0x0000018008087890 */ /* 0x000fe2000fffe03f */
[----:B------:R-:W-:Y:S01]  /*df70*/  VIADD R13, R13, 0x80 ;  /* 0x000000800d0d7836 */ /* 0x000fe20000000000 */
[----:B------:R-:W-:Y:S01]  /*df80*/  UIADD3 UR13, UR11, 0xc180, URZ ;  /* 0x0000c1800b0d7890 */ /* 0x000fe2000fffe03f */
[----:B------:R-:W-:-:S02]  /*df90*/  SEL R5, RZ, 0x1, P1 ;  /* 0x00000001ff057807 */ /* 0x000fc40000800000 */
[----:B------:R-:W-:Y:S01]  /*dfa0*/  UMOV UR11, UR20 ;  /* 0x00000014000b7c82 */ /* 0x000fe20008000000 */
[----:B------:R-:W-:Y:S02]  /*dfb0*/  SEL R3, R3, RZ, P1 ;  /* 0x000000ff03037207 */ /* 0x000fe40000800000 */
[----:B------:R-:W-:Y:S02]  /*dfc0*/  LOP3.LUT R2, R2, R5, RZ, 0x3c, !PT ;  /* 0x0000000502027212 */ /* 0x000fe400078e3cff */
[----:B--2---:R-:W-:-:S13]  /*dfd0*/  R2UR UR12, R15 ;  /* 0x000000000f0c72ca */ /* 0x004fda00000e0000 */
[----:B------:R0:W-:Y:S02]  /*dfe0*/  UTMALDG.3D [UR8], [UR14], desc[UR16] ;  /* 0x000010080e0075b4 */ /* 0x0001e40008011000 */
[----:B0-----:R-:W-:Y:S01]  /*dff0*/  UMOV UR8, UR13 ;  /* 0x0000000d00087c82 */ /* 0x001fe20008000000 */
[----:B------:R-:W-:Y:S02]  /*e000*/  UMOV UR11, UR21 ;  /* 0x00000015000b7c82 */ /* 0x000fe40008000000 */
[----:B------:R0:W-:Y:S02]  /*e010*/  UTMALDG.3D.MULTICAST [UR8], [UR28], UR30, desc[UR16] ;  /* 0x000010081c0073b4 */ /* 0x0001e4000801181e */
[----:B0-----:R-:W-:Y:S05]  /*e020*/  @P4 BRA `(.L_x_277) ;  /* 0xfffffffc00384947 */ /* 0x001fea000383ffff */
.L_x_273:
[----:B------:R-:W-:Y:S05]  /*e030*/  BSYNC B1 ;  /* 0x0000000000017941 */ /* 0x000fea0003800000 */
.L_x_272:
[----:B------:R-:W2:Y:S01]  /*e040*/  LDL.LU R16, [R1+0xc] ;  /* 0x00000c0001107983 */ /* 0x000ea20000300800 */
[----:B------:R-:W-:Y:S01]  /*e050*/  LOP3.LUT P5, RZ, R10, 0xff, RZ, 0xc0, !PT ;  /* 0x000000ff0aff7812 */ /* 0x000fe200078ac0ff */
[----:B------:R-:W-:Y:S01]  /*e060*/  VIADD R4, R9, UR6 ;  /* 0x0000000609047c36 */ /* 0x000fe20008000000 */
[----:B------:R-:W-:Y:S01]  /*e070*/  UISETP.GE.U32.AND UP0, UPT, UR6, 0x6, UPT ;  /* 0x000000060600788c */ /* 0x000fe2000bf06070 */
[----:B------:R-:W3:Y:S01]  /*e080*/  LDL.LU R15, [R1+0x10] ;  /* 0x00001000010f7983 */ /* 0x000ee20000300800 */
[----:B------:R-:W-:Y:S01]  /*e090*/  IMAD.U32 R6, RZ, RZ, UR6 ;  /* 0x00000006ff067e24 */ /* 0x000fe2000f8e00ff */
[----:B------:R-:W-:Y:S01]  /*e0a0*/  ULDC.64 UR8, c[0x0][0x650] ;  /* 0x0001940000087ab9 */ /* 0x000fe20000000a00 */
[----:B------:R-:W-:Y:S01]  /*e0b0*/  ISETP.GT.U32.AND P1, PT, R4, 0x5, PT ;  /* 0x000000050400780c */ /* 0x000fe20003f24070 */
[----:B------:R-:W-:Y:S01]  /*e0c0*/  BSSY B1, `(.L_x_278) ;  /* 0x0000074000017945 */ /* 0x000fe20003800000 */
[----:B------:R-:W-:Y:S02]  /*e0d0*/  PLOP3.LUT P4, PT, PT, PT, UP0, 0x80, 0x0 ;  /* 0x000000000000781c */ /* 0x000fe40003f8f008 */
[----:B------:R-:W-:-:S02]  /*e0e0*/  ISETP.LT.U32.AND P1, PT, R6, 0x6, P1 ;  /* 0x000000060600780c */ /* 0x000fc40000f21070 */
[----:B------:R-:W-:Y:S01]  /*e0f0*/  PRMT R10, RZ, 0x7610, R10 ;  /* 0x00007610ff0a7816 */ /* 0x000fe2000000000a */
[----:B------:R-:W0:Y:S01]  /*e100*/  @P5 S2R R3, SR_CgaCtaId ;  /* 0x0000000000035919 */ /* 0x000e220000008800 */
[----:B------:R-:W-:-:S04]  /*e110*/  @P5 MOV R2, 0x400 ;  /* 0x0000040000025802 */ /* 0x000fc80000000f00 */
[----:B0-----:R-:W-:Y:S01]  /*e120*/  @P5 LEA R5, R3, R2, 0x18 ;  /* 0x0000000203055211 */ /* 0x001fe200078ec0ff */
[----:B------:R-:W-:-:S03]  /*e130*/  IMAD.WIDE.U32 R2, R4, -0x55555555, RZ ;  /* 0xaaaaaaab04027825 */ /* 0x000fc600078e00ff */
[----:B------:R0:W-:Y:S01]  /*e140*/  @P5 SYNCS.ARRIVE.TRANS64.A1T0 RZ, [R5+URZ+0x98], RZ ;  /* 0x000098ff05ff59a7 */ /* 0x0001e2000810003f */
[----:B------:R-:W-:Y:S02]  /*e150*/  PRMT R2, RZ, 0x7610, R2 ;  /* 0x00007610ff027816 */ /* 0x000fe40000000002 */
[----:B0-----:R-:W-:Y:S02]  /*e160*/  SHF.R.U32.HI R5, RZ, 0x2, R3 ;  /* 0x00000002ff057819 */ /* 0x001fe40000011603 */
[----:B------:R-:W-:-:S03]  /*e170*/  SEL R3, RZ, 0x1, !P1 ;  /* 0x00000001ff037807 */ /* 0x000fc60004800000 */
[----:B------:R-:W-:Y:S01]  /*e180*/  IMAD R9, R5, -0x6, R4 ;  /* 0xfffffffa05097824 */ /* 0x000fe200078e0204 */
[----:B------:R-:W-:Y:S01]  /*e190*/  LOP3.LUT R0, R0, R3, RZ, 0x3c, !PT ;  /* 0x0000000300007212 */ /* 0x000fe200078e3cff */
[----:B------:R-:W-:Y:S02]  /*e1a0*/  IMAD.MOV.U32 R4, RZ, RZ, -0x1 ;  /* 0xffffffffff047424 */ /* 0x000fe400078e00ff */
[----:B------:R-:W-:Y:S01]  /*e1b0*/  IMAD.MOV.U32 R3, RZ, RZ, -0x1 ;  /* 0xffffffffff037424 */ /* 0x000fe200078e00ff */
[----:B------:R-:W-:Y:S01]  /*e1c0*/  @P4 LOP3.LUT R0, R0, 0x1, R5, 0x78, !PT ;  /* 0x0000000100004812 */ /* 0x000fe200078e7805 */
[----:B------:R-:W-:Y:S01]  /*e1d0*/  IMAD.MOV.U32 R5, RZ, RZ, -0x1 ;  /* 0xffffffffff057424 */ /* 0x000fe200078e00ff */
[----:B---3--:R-:W-:-:S04]  /*e1e0*/  IADD3 R15, P5, R15, UR26, RZ ;  /* 0x0000001a0f0f7c10 */ /* 0x008fc8000ffbe0ff */
[----:B--2---:R-:W-:Y:S01]  /*e1f0*/  IADD3.X R16, R16, UR7, RZ, P5, !PT ;  /* 0x0000000710107c10 */ /* 0x004fe2000affe4ff */
[----:B------:R0:W-:Y:S01]  /*e200*/  STL [R1+0x10], R15 ;  /* 0x0000100f01007387 */ /* 0x0001e20000100800 */
[----:B------:R-:W-:-:S03]  /*e210*/  ISETP.GE.U32.AND P1, PT, R15, UR8, PT ;  /* 0x000000080f007c0c */ /* 0x000fc6000bf26070 */
[----:B------:R0:W-:Y:S01]  /*e220*/  STL [R1+0xc], R16 ;  /* 0x00000c1001007387 */ /* 0x0001e20000100800 */
[----:B------:R-:W-:-:S03]  /*e230*/  ISETP.GE.U32.AND.EX P1, PT, R16, UR9, PT, P1 ;  /* 0x0000000910007c0c */ /* 0x000fc6000bf26110 */
[----:B------:R0:W-:Y:S04]  /*e240*/  STL [R1+0x14], R5 ;  /* 0x0000140501007387 */ /* 0x0001e80000100800 */
[----:B------:R0:W-:Y:S04]  /*e250*/  STL [R1+0x18], R4 ;  /* 0x0000180401007387 */ /* 0x0001e80000100800 */
[----:B------:R0:W-:Y:S02]  /*e260*/  STL [R1+0x4], R3 ;  /* 0x0000040301007387 */ /* 0x0001e40000100800 */
[----:B------:R-:W-:Y:S05]  /*e270*/  @P1 BRA `(.L_x_279) ;  /* 0x0000000400601947 */ /* 0x000fea0003800000 */
[----:B------:R-:W-:Y:S01]  /*e280*/  ULDC.64 UR8, c[0x0][0x628] ;  /* 0x00018a0000087ab9 */ /* 0x000fe20000000a00 */
[----:B------:R-:W1:Y:S01]  /*e290*/  S2R R12, SR_CTAID.X ;  /* 0x00000000000c7919 */ /* 0x000e620000002500 */
[----:B------:R-:W-:Y:S01]  /*e2a0*/  ISETP.NE.U32.AND P1, PT, RZ, UR8, PT ;  /* 0x00000008ff007c0c */ /* 0x000fe2000bf25070 */
[----:B------:R-:W-:Y:S01]  /*e2b0*/  ULDC UR11, c[0x0][0x630] ;  /* 0x00018c00000b7ab9 */ /* 0x000fe20000000800 */
[----:B------:R-:W-:Y:S01]  /*e2c0*/  IMAD.MOV.U32 R2, RZ, RZ, R15 ;  /* 0x000000ffff027224 */ /* 0x000fe200078e000f */
[----:B------:R-:W2:Y:S01]  /*e2d0*/  S2R R11, SR_CTAID.Y ;  /* 0x00000000000b7919 */ /* 0x000ea20000002600 */
[----:B------:R-:W-:Y:S01]  /*e2e0*/  ISETP.NE.AND.EX P1, PT, RZ, UR9, PT, P1 ;  /* 0x00000009ff007c0c */ /* 0x000fe2000bf25310 */
[----:B0-----:R-:W-:-:S12]  /*e2f0*/  IMAD.MOV.U32 R3, RZ, RZ, R16 ;  /* 0x000000ffff037224 */ /* 0x001fd800078e0010 */
[----:B------:R-:W-:Y:S05]  /*e300*/  @!P1 BRA `(.L_x_280) ;  /* 0x0000000000289947 */ /* 0x000fea0003800000 */
[----:B------:R-:W-:Y:S02]  /*e310*/  ULDC UR10, c[0x0][0x634] ;  /* 0x00018d00000a7ab9 */ /* 0x000fe40000000800 */
[----:B------:R-:W-:-:S05]  /*e320*/  IADD3 R7, P1, R15, UR10, RZ ;  /* 0x0000000a0f077c10 */ /* 0x000fca000ff3e0ff */
[----:B------:R-:W-:-:S04]  /*e330*/  IMAD.X R13, RZ, RZ, R16, P1 ;  /* 0x000000ffff0d7224 */ /* 0x000fc800008e0610 */
[----:B------:R-:W-:-:S04]  /*e340*/  IMAD.WIDE.U32 R4, R13, UR8, RZ ;  /* 0x000000080d047c25 */ /* 0x000fc8000f8e00ff */
[----:B------:R-:W-:-:S04]  /*e350*/  IMAD.WIDE.U32 R4, P1, R7, UR9, R4 ;  /* 0x0000000907047c25 */ /* 0x000fc8000f820004 */
[----:B------:R-:W-:-:S04]  /*e360*/  IMAD.WIDE.U32 R6, R7, UR8, RZ ;  /* 0x0000000807067c25 */ /* 0x000fc8000f8e00ff */
[----:B------:R-:W-:Y:S01]  /*e370*/  IMAD.X R3, RZ, RZ, RZ, P1 ;  /* 0x000000ffff037224 */ /* 0x000fe200008e06ff */
[----:B------:R-:W-:Y:S01]  /*e380*/  IADD3 RZ, P1, R7, R4, RZ ;  /* 0x0000000407ff7210 */ /* 0x000fe20007f3e0ff */
[----:B------:R-:W-:-:S04]  /*e390*/  IMAD.MOV.U32 R2, RZ, RZ, R5 ;  /* 0x000000ffff027224 */ /* 0x000fc800078e0005 */
[----:B------:R-:W-:-:S08]  /*e3a0*/  IMAD.WIDE.U32.X R2, R13, UR9, R2, P1 ;  /* 0x000000090d027c25 */ /* 0x000fd000088e0402 */
.L_x_280:
[--C-:B------:R-:W-:Y:S01]  /*e3b0*/  SHF.R.U64 R6, R2, UR11, R3.reuse ;  /* 0x0000000b02067c19 */ /* 0x100fe20008001203 */
[----:B------:R-:W-:Y:S01]  /*e3c0*/  ULDC.64 UR8, c[0x0][0x620] ;  /* 0x0001880000087ab9 */ /* 0x000fe20000000a00 */
[----:B------:R-:W-:Y:S01]  /*e3d0*/  SHF.R.U32.HI R2, RZ, UR11, R3 ;  /* 0x0000000bff027c19 */ /* 0x000fe20008011603 */
[----:B------:R-:W-:Y:S01]  /*e3e0*/  IMAD.MOV.U32 R3, RZ, RZ, R16 ;  /* 0x000000ffff037224 */ /* 0x000fe200078e0010 */
[----:B------:R-:W-:Y:S01]  /*e3f0*/  IADD3 R5, P1, RZ, -R6, RZ ;  /* 0x80000006ff057210 */ /* 0x000fe20007f3e0ff */
[----:B------:R-:W0:Y:S01]  /*e400*/  LDC R17, c[0x0][0x144] ;  /* 0x00005100ff117b82 */ /* 0x000e220000000800 */
[----:B-1----:R-:W-:Y:S01]  /*e410*/  I2FP.F32.U32 R7, R12 ;  /* 0x0000000c00077245 */ /* 0x002fe20000201000 */
[----:B------:R-:W-:Y:S01]  /*e420*/  ULDC.64 UR12, c[0x0][0x640] ;  /* 0x00019000000c7ab9 */ /* 0x000fe20000000a00 */
[----:B------:R-:W-:Y:S01]  /*e430*/  ULDC UR10, c[0x0][0x608] ;  /* 0x00018200000a7ab9 */ /* 0x000fe20000000800 */
[----:B------:R-:W-:Y:S01]  /*e440*/  IMAD.X R2, RZ, RZ, ~R2, P1 ;  /* 0x000000ffff027224 */ /* 0x000fe200008e0e02 */
[----:B------:R-:W-:-:S03]  /*e450*/  ISETP.NE.U32.AND P1, PT, RZ, UR12, PT ;  /* 0x0000000cff007c0c */ /* 0x000fc6000bf25070 */
[----:B------:R-:W-:Y:S01]  /*e460*/  IMAD R4, R2, UR8, RZ ;  /* 0x0000000802047c24 */ /* 0x000fe2000f8e02ff */
[----:B------:R-:W1:Y:S01]  /*e470*/  LDC R14, c[0x0][0x148] ;  /* 0x00005200ff0e7b82 */ /* 0x000e620000000800 */
[----:B------:R-:W-:Y:S01]  /*e480*/  IMAD.MOV.U32 R2, RZ, RZ, R15 ;  /* 0x000000ffff027224 */ /* 0x000fe200078e000f */
[----:B------:R-:W-:-:S03]  /*e490*/  ISETP.NE.AND.EX P1, PT, RZ, UR13, PT, P1 ;  /* 0x0000000dff007c0c */ /* 0x000fc6000bf25310 */
[----:B------:R-:W-:Y:S01]  /*e4a0*/  IMAD.WIDE.U32 R2, R5, UR8, R2 ;  /* 0x0000000805027c25 */ /* 0x000fe2000f8e0002 */
[----:B------:R-:W-:-:S03]  /*e4b0*/  ULDC UR8, c[0x0][0x150] ;  /* 0x0000540000087ab9 */ /* 0x000fc60000000800 */
[----:B------:R-:W-:Y:S02]  /*e4c0*/  IMAD R5, R5, UR9, R4 ;  /* 0x0000000905057c24 */ /* 0x000fe4000f8e0204 */
[----:B------:R-:W-:Y:S01]  /*e4d0*/  FMUL R4, R7, UR8 ;  /* 0x0000000807047c20 */ /* 0x000fe20008400000 */
[----:B------:R-:W-:Y:S01]  /*e4e0*/  ULDC UR8, c[0x0][0x618] ;  /* 0x0001860000087ab9 */ /* 0x000fe20000000800 */
[----:B------:R-:W-:Y:S01]  /*e4f0*/  ULDC UR9, c[0x0][0x154] ;  /* 0x0000550000097ab9 */ /* 0x000fe20000000800 */
[----:B------:R-:W-:-:S03]  /*e500*/  IMAD.IADD R3, R3, 0x1, R5 ;  /* 0x0000000103037824 */ /* 0x000fc600078e0205 */
[----:B------:R-:W3:Y:S02]  /*e510*/  F2I.U32.TRUNC.NTZ R4, R4 ;  /* 0x0000000400047305 */ /* 0x000ee4000020f000 */
[----:B------:R-:W-:Y:S02]  /*e520*/  SHF.R.U64 R7, R2, UR8, R3 ;  /* 0x0000000802077c19 */ /* 0x000fe40008001203 */
[----:B--2---:R-:W-:-:S05]  /*e530*/  I2FP.F32.U32 R2, R11 ;  /* 0x0000000b00027245 */ /* 0x004fca0000201000 */
[----:B------:R-:W-:Y:S01]  /*e540*/  FMUL R5, R2, UR9 ;  /* 0x0000000902057c20 */ /* 0x000fe20008400000 */
[----:B------:R-:W-:Y:S01]  /*e550*/  SHF.R.U32.HI R2, RZ, UR8, R3 ;  /* 0x00000008ff027c19 */ /* 0x000fe20008011603 */
[----:B------:R-:W-:Y:S02]  /*e560*/  ULDC UR8, c[0x0][0x658] ;  /* 0x0001960000087ab9 */ /* 0x000fe40000000800 */
[----:B------:R2:W4:Y:S01]  /*e570*/  F2I.U32.TRUNC.NTZ R18, R5 ;  /* 0x0000000500127305 */ /* 0x000522000020f000 */
[----:B------:R-:W-:Y:S01]  /*e580*/  SHF.R.U64 R16, R7, UR10, R2 ;  /* 0x0000000a07107c19 */ /* 0x000fe20008001202 */
[----:B---3--:R-:W-:Y:S01]  /*e590*/  IMAD.MOV R4, RZ, RZ, -R4 ;  /* 0x000000ffff047224 */ /* 0x008fe200078e0a04 */
[----:B------:R-:W-:-:S03]  /*e5a0*/  SHF.R.U32.HI R3, RZ, UR10, R2 ;  /* 0x0000000aff037c19 */ /* 0x000fc60008011602 */
[----:B0-----:R-:W-:Y:S01]  /*e5b0*/  IMAD R12, R17, R4, R12 ;  /* 0x00000004110c7224 */ /* 0x001fe200078e020c */
[--C-:B------:R-:W-:Y:S02]  /*e5c0*/  SHF.R.U64 R13, R16, UR8, R3.reuse ;  /* 0x00000008100d7c19 */ /* 0x100fe40008001203 */
[----:B------:R-:W-:-:S03]  /*e5d0*/  SHF.R.U32.HI R15, RZ, UR8, R3 ;  /* 0x00000008ff0f7c19 */ /* 0x000fc60008011603 */
[----:B------:R-:W-:Y:S02]  /*e5e0*/  IMAD.MOV.U32 R2, RZ, RZ, R13 ;  /* 0x000000ffff027224 */ /* 0x000fe400078e000d */
[----:B------:R-:W-:Y:S01]  /*e5f0*/  IMAD.MOV.U32 R3, RZ, RZ, R15 ;  /* 0x000000ffff037224 */ /* 0x000fe200078e000f */
[----:B-12-4-:R-:W-:Y:S06]  /*e600*/  @!P1 BRA `(.L_x_281) ;  /* 0x0000000000289947 */ /* 0x016fec0003800000 */
[----:B------:R-:W-:Y:S02]  /*e610*/  ULDC UR8, c[0x0][0x64c] ;  /* 0x0001930000087ab9 */ /* 0x000fe40000000800 */
[----:B------:R-:W-:-:S05]  /*e620*/  IADD3 R3, P1, R13, UR8, RZ ;  /* 0x000000080d037c10 */ /* 0x000fca000ff3e0ff */
[----:B------:R-:W-:-:S04]  /*e630*/  IMAD.X R15, RZ, RZ, R15, P1 ;  /* 0x000000ffff0f7224 */ /* 0x000fc800008e060f */
[----:B------:R-:W-:-:S04]  /*e640*/  IMAD.WIDE.U32 R4, R15, UR12, RZ ;  /* 0x0000000c0f047c25 */ /* 0x000fc8000f8e00ff */
[----:B------:R-:W-:-:S04]  /*e650*/  IMAD.WIDE.U32 R4, P1, R3, UR13, R4 ;  /* 0x0000000d03047c25 */ /* 0x000fc8000f820004 */
[----:B------:R-:W-:-:S04]  /*e660*/  IMAD.WIDE.U32 R2, R3, UR12, RZ ;  /* 0x0000000c03027c25 */ /* 0x000fc8000f8e00ff */
[----:B------:R-:W-:Y:S01]  /*e670*/  IMAD.MOV.U32 R2, RZ, RZ, R5 ;  /* 0x000000ffff027224 */ /* 0x000fe200078e0005 */
[----:B------:R-:W-:Y:S01]  /*e680*/  IADD3 RZ, P4, R3, R4, RZ ;  /* 0x0000000403ff7210 */ /* 0x000fe20007f9e0ff */
[----:B------:R-:W-:-:S04]  /*e690*/  IMAD.X R3, RZ, RZ, RZ, P1 ;  /* 0x000000ffff037224 */ /* 0x000fc800008e06ff */
[----:B------:R-:W-:-:S08]  /*e6a0*/  IMAD.WIDE.U32.X R2, R15, UR13, R2, P4 ;  /* 0x0000000d0f027c25 */ /* 0x000fd0000a0e0402 */
.L_x_281:
[----:B------:R-:W-:Y:S01]  /*e6b0*/  ULDC UR8, c[0x0][0x648] ;  /* 0x0001920000087ab9 */ /* 0x000fe20000000800 */
[----:B------:R-:W-:Y:S01]  /*e6c0*/  IMAD.MOV R18, RZ, RZ, -R18 ;  /* 0x000000ffff127224 */ /* 0x000fe200078e0a12 */
[----:B------:R-:W-:Y:S01]  /*e6d0*/  SHF.R.U64 R3, R2, UR8, R3 ;  /* 0x0000000802037c19 */ /* 0x000fe20008001203 */
[----:B------:R-:W-:Y:S01]  /*e6e0*/  ULDC UR8, c[0x0][0x638] ;  /* 0x00018e0000087ab9 */ /* 0x000fe20000000800 */
[----:B------:R-:W-:Y:S01]  /*e6f0*/  LOP3.LUT R2, R16, UR18, RZ, 0xc0, !PT ;  /* 0x0000001210027c12 */ /* 0x000fe2000f8ec0ff */
[----:B------:R-:W-:Y:S01]  /*e700*/  @P3 IMAD R12, R14, R18, R11 ;  /* 0x000000120e0c3224 */ /* 0x000fe200078e020b */
[----:B------:R-:W-:Y:S01]  /*e710*/  ULDC UR9, c[0x0][0x610] ;  /* 0x0001840000097ab9 */ /* 0x000fe20000000800 */
[----:B------:R-:W-:Y:S02]  /*e720*/  IMAD.MOV R4, RZ, RZ, -R3 ;  /* 0x000000ffff047224 */ /* 0x000fe400078e0a03 */
[----:B------:R-:W-:Y:S01]  /*e730*/  IMAD R3, R3, UR19, R2 ;  /* 0x0000001303037c24 */ /* 0x000fe2000f8e0202 */
[----:B------:R-:W-:Y:S01]  /*e740*/  LOP3.LUT R2, R7, UR4, RZ, 0xc0, !PT ;  /* 0x0000000407027c12 */ /* 0x000fe2000f8ec0ff */
[----:B------:R-:W-:Y:S01]  /*e750*/  IMAD R13, R4, UR8, R13 ;  /* 0x00000008040d7c24 */ /* 0x000fe2000f8e020d */
[----:B------:R-:W-:Y:S01]  /*e760*/  ULDC UR8, c[0x0][0x600] ;  /* 0x0001800000087ab9 */ /* 0x000fe20000000800 */
[----:B------:R-:W-:-:S02]  /*e770*/  IMAD.MOV.U32 R5, RZ, RZ, 0x1 ;  /* 0x00000001ff057424 */ /* 0x000fc400078e00ff */
[----:B------:R-:W-:Y:S02]  /*e780*/  IMAD R3, R3, UR9, R12 ;  /* 0x0000000903037c24 */ /* 0x000fe4000f8e020c */
[--C-:B------:R-:W-:Y:S01]  /*e790*/  IMAD R4, R13, UR8, R2.reuse ;  /* 0x000000080d047c24 */ /* 0x100fe2000f8e0202 */
[----:B------:R-:W-:-:S04]  /*e7a0*/  PRMT R2, R5, 0x7610, R2 ;  /* 0x0000761005027816 */ /* 0x000fc80000000002 */
[----:B------:R-:W-:Y:S02]  /*e7b0*/  SEL R5, R4, R3, !P3 ;  /* 0x0000000304057207 */ /* 0x000fe40005800000 */
[----:B------:R-:W-:-:S03]  /*e7c0*/  SEL R3, R3, R4, !P3 ;  /* 0x0000000403037207 */ /* 0x000fc60005800000 */
[----:B------:R1:W-:Y:S04]  /*e7d0*/  STL [R1+0x18], R5 ;  /* 0x0000180501007387 */ /* 0x0003e80000100800 */
[----:B------:R1:W-:Y:S04]  /*e7e0*/  STL [R1+0x4], R6 ;  /* 0x0000040601007387 */ /* 0x0003e80000100800 */
[----:B------:R1:W-:Y:S02]  /*e7f0*/  STL [R1+0x14], R3 ;  /* 0x0000140301007387 */ /* 0x0003e40000100800 */
.L_x_279:
[----:B------:R-:W-:Y:S05]  /*e800*/  BSYNC B1 ;  /* 0x0000000000017941 */ /* 0x000fea0003800000 */
.L_x_278:
[----:B------:R-:W-:-:S13]  /*e810*/  LOP3.LUT P1, RZ, R2, 0xff, RZ, 0xc0, !PT ;  /* 0x000000ff02ff7812 */ /* 0x000fda000782c0ff */
[----:B------:R-:W-:Y:S05]  /*e820*/  @P1 BRA `(.L_x_282) ;  /* 0xfffffff000f81947 */ /* 0x000fea000383ffff */
[----:B------:R-:W-:Y:S05]  /*e830*/  BSYNC B0 ;  /* 0x0000000000007941 */ /* 0x000fea0003800000 */
.L_x_270:
[----:B------:R-:W-:-:S03]  /*e840*/  UMOV UR8, 0xffffffff ;  /* 0xffffffff00087882 */ /* 0x000fc60000000000 */
[----:B------:R-:W-:Y:S05]  /*e850*/  BRA.DIV UR8, `(.L_x_283) ;  /* 0x0000000608a07947 */ /* 0x000fea000b800000 */
[----:B------:R-:W-:-:S13]  /*e860*/  ELECT P0, URZ, PT ;  /* 0x00000000003f782f */ /* 0x000fda0003800000 */
.L_x_301:
[----:B------:R-:W-:Y:S04]  /*e870*/  BSSY B0, `(.L_x_284) ;  /* 0x000003e000007945 */ /* 0x000fe80003800000 */
[----:B------:R-:W-:Y:S05]  /*e880*/  @!P0 BRA `(.L_x_285) ;  /* 0x0000000000f08947 */ /* 0x000fea0003800000 */
[----:B------:R-:W-:-:S04]  /*e890*/  ULOP3.LUT UR8, UR5, 0x2, URZ, 0xfc, !UPT ;  /* 0x0000000205087892 */ /* 0x000fc8000f8efc3f */
[----:B------:R-:W-:-:S06]  /*e8a0*/  UISETP.NE.AND UP0, UPT, UR8, 0x3, UPT ;  /* 0x000000030800788c */ /* 0x000fcc000bf05270 */
[----:B------:R-:W-:-:S13]  /*e8b0*/  PLOP3.LUT P0, PT, PT, PT, UP0, 0x80, 0x0 ;  /* 0x000000000000781c */ /* 0x000fda0003f0f008 */
[----:B------:R-:W-:Y:S05]  /*e8c0*/  @!P0 BRA `(.L_x_286) ;  /* 0x0000000000048947 */ /* 0x000fea0003800000 */
[----:B------:R-:W-:Y:S01]  /*e8d0*/  BPT.TRAP 0x1 ;  /* 0x000000040000795c */ /* 0x000fe20000300000 */
.L_x_286:
[----:B01----:R-:W0:Y:S01]  /*e8e0*/  S2R R3, SR_CgaCtaId ;  /* 0x0000000000037919 */ /* 0x003e220000008800 */
[----:B------:R-:W-:Y:S02]  /*e8f0*/  MOV R2, 0x400 ;  /* 0x0000040000027802 */ /* 0x000fe40000000f00 */
[----:B------:R-:W-:Y:S02]  /*e900*/  SHF.L.U32 R4, R0, 0x1f, RZ ;  /* 0x0000001f00047819 */ /* 0x000fe400000006ff */
[----:B0-----:R-:W-:-:S05]  /*e910*/  LEA R2, R3, R2, 0x18 ;  /* 0x0000000203027211 */ /* 0x001fca00078ec0ff */
[----:B------:R-:W-:-:S04]  /*e920*/  VIADD R2, R2, 0x30 ;  /* 0x0000003002027836 */ /* 0x000fc80000000000 */
[C---:B------:R-:W-:Y:S02]  /*e930*/  IMAD R7, R9.reuse, 0x8, R2 ;  /* 0x0000000809077824 */ /* 0x040fe400078e0202 */
[----:B------:R-:W-:Y:S02]  /*e940*/  VIADD R9, R9, 0x1 ;  /* 0x0000000109097836 */ /* 0x000fe40000000000 */
[----:B------:R-:W0:Y:S03]  /*e950*/  SYNCS.PHASECHK.TRANS64.TRYWAIT P0, [R7+URZ], R4 ;  /* 0x00000004070075a7 */ /* 0x000e26000800017f */
[----:B------:R-:W-:-:S04]  /*e960*/  ISETP.NE.AND P1, PT, R9, 0x6, PT ;  /* 0x000000060900780c */ /* 0x000fc80003f25270 */
[----:B------:R-:W-:Y:S02]  /*e970*/  SEL R3, RZ, 0x1, P1 ;  /* 0x00000001ff037807 */ /* 0x000fe40000800000 */
[----:B------:R-:W-:Y:S02]  /*e980*/  SEL R9, R9, RZ, P1 ;  /* 0x000000ff09097207 */ /* 0x000fe40000800000 */
[----:B------:R-:W-:-:S03]  /*e990*/  LOP3.LUT R6, R0, R3, RZ, 0x3c, !PT ;  /* 0x0000000300067212 */ /* 0x000fc600078e3cff */
[----:B------:R-:W-:Y:S01]  /*e9a0*/  IMAD R8, R9, 0x8, R2 ;  /* 0x0000000809087824 */ /* 0x000fe200078e0202 */
[----:B------:R-:W-:Y:S01]  /*e9b0*/  SHF.L.U32 R5, R6, 0x1f, RZ ;  /* 0x0000001f06057819 */ /* 0x000fe200000006ff */
[----:B0-----:R-:W-:Y:S06]  /*e9c0*/  @!P0 BRA `(.L_x_287) ;  /* 0x0000000400688947 */ /* 0x001fec0003800000 */
.L_x_302:
[----:B------:R-:W1:Y:S01]  /*e9d0*/  SYNCS.PHASECHK.TRANS64.TRYWAIT P0, [R8+URZ], R5 ;  /* 0x00000005080075a7 */ /* 0x000e62000800017f */
[----:B------:R-:W-:-:S05]  /*e9e0*/  VIADD R0, R9, 0x1 ;  /* 0x0000000109007836 */ /* 0x000fca0000000000 */
[----:B------:R-:W-:-:S04]  /*e9f0*/  ISETP.NE.AND P1, PT, R0, 0x6, PT ;  /* 0x000000060000780c */ /* 0x000fc80003f25270 */
[----:B------:R-:W-:Y:S02]  /*ea00*/  SEL R3, RZ, 0x1, P1 ;  /* 0x00000001ff037807 */ /* 0x000fe40000800000 */
[----:B0-----:R-:W-:Y:S02]  /*ea10*/  SEL R7, R0, RZ, P1 ;  /* 0x000000ff00077207 */ /* 0x001fe40000800000 */
[----:B------:R-:W-:-:S03]  /*ea20*/  LOP3.LUT R6, R6, R3, RZ, 0x3c, !PT ;  /* 0x0000000306067212 */ /* 0x000fc600078e3cff */
[----:B------:R-:W-:Y:S01]  /*ea30*/  IMAD R9, R7, 0x8, R2 ;  /* 0x0000000807097824 */ /* 0x000fe200078e0202 */
[----:B------:R-:W-:Y:S01]  /*ea40*/  SHF.L.U32 R4, R6, 0x1f, RZ ;  /* 0x0000001f06047819 */ /* 0x000fe200000006ff */
[----:B-1----:R-:W-:Y:S06]  /*ea50*/  @!P0 BRA `(.L_x_288) ;  /* 0x0000000400588947 */ /* 0x002fec0003800000 */
.L_x_303:
[----:B------:R-:W1:Y:S01]  /*ea60*/  SYNCS.PHASECHK.TRANS64.TRYWAIT P0, [R9+URZ], R4 ;  /* 0x00000004090075a7 */ /* 0x000e62000800017f */
[----:B------:R-:W-:-:S05]  /*ea70*/  VIADD R0, R7, 0x1 ;  /* 0x0000000107007836 */ /* 0x000fca0000000000 */
[----:B------:R-:W-:-:S04]  /*ea80*/  ISETP.NE.AND P1, PT, R0, 0x6, PT ;  /* 0x000000060000780c */ /* 0x000fc80003f25270 */
[----:B------:R-:W-:Y:S02]  /*ea90*/  SEL R3, RZ, 0x1, P1 ;  /* 0x00000001ff037807 */ /* 0x000fe40000800000 */
[----:B------:R-:W-:Y:S02]  /*eaa0*/  SEL R7, R0, RZ, P1 ;  /* 0x000000ff00077207 */ /* 0x000fe40000800000 */
[----:B------:R-:W-:-:S03]  /*eab0*/  LOP3.LUT R6, R6, R3, RZ, 0x3c, !PT ;  /* 0x0000000306067212 */ /* 0x000fc600078e3cff */
[----:B0-----:R-:W-:Y:S01]  /*eac0*/  IMAD R8, R7, 0x8, R2 ;  /* 0x0000000807087824 */ /* 0x001fe200078e0202 */
[----:B------:R-:W-:Y:S01]  /*ead0*/  SHF.L.U32 R5, R6, 0x1f, RZ ;  /* 0x0000001f06057819 */ /* 0x000fe200000006ff */
[----:B-1----:R-:W-:Y:S06]  /*eae0*/  @!P0 BRA `(.L_x_289) ;  /* 0x0000000400488947 */ /* 0x002fec0003800000 */
.L_x_304:
[----:B------:R-:W1:Y:S01]  /*eaf0*/  SYNCS.PHASECHK.TRANS64.TRYWAIT P0, [R8+URZ], R5 ;  /* 0x00000005080075a7 */ /* 0x000e62000800017f */
[----:B------:R-:W-:-:S05]  /*eb00*/  VIADD R0, R7, 0x1 ;  /* 0x0000000107007836 */ /* 0x000fca0000000000 */
[----:B------:R-:W-:-:S04]  /*eb10*/  ISETP.NE.AND P1, PT, R0, 0x6, PT ;  /* 0x000000060000780c */ /* 0x000fc80003f25270 */
[----:B------:R-:W-:Y:S02]  /*eb20*/  SEL R3, RZ, 0x1, P1 ;  /* 0x00000001ff037807 */ /* 0x000fe40000800000 */
[----:B------:R-:W-:Y:S02]  /*eb30*/  SEL R7, R0, RZ, P1 ;  /* 0x000000ff00077207 */ /* 0x000fe40000800000 */
[----:B0-----:R-:W-:-:S03]  /*eb40*/  LOP3.LUT R9, R6, R3, RZ, 0x3c, !PT ;  /* 0x0000000306097212 */ /* 0x001fc600078e3cff */
[----:B------:R-:W-:Y:S01]  /*eb50*/  IMAD R11, R7, 0x8, R2 ;  /* 0x00000008070b7824 */ /* 0x000fe200078e0202 */
[----:B------:R-:W-:Y:S01]  /*eb60*/  SHF.L.U32 R6, R9, 0x1f, RZ ;  /* 0x0000001f09067819 */ /* 0x000fe200000006ff */
[----:B-1----:R-:W-:Y:S06]  /*eb70*/  @!P0 BRA `(.L_x_290) ;  /* 0x0000000400388947 */ /* 0x002fec0003800000 */
.L_x_305:
[----:B------:R-:W1:Y:S01]  /*eb80*/  SYNCS.PHASECHK.TRANS64.TRYWAIT P0, [R11+URZ], R6 ;  /* 0x000000060b0075a7 */ /* 0x000e62000800017f */
[----:B------:R-:W-:-:S05]  /*eb90*/  VIADD R0, R7, 0x1 ;  /* 0x0000000107007836 */ /* 0x000fca0000000000 */
[----:B------:R-:W-:-:S04]  /*eba0*/  ISETP.NE.AND P1, PT, R0, 0x6, PT ;  /* 0x000000060000780c */ /* 0x000fc80003f25270 */
[----:B------:R-:W-:Y:S02]  /*ebb0*/  SEL R4, RZ, 0x1, P1 ;  /* 0x00000001ff047807 */ /* 0x000fe40000800000 */
[----:B------:R-:W-:Y:S02]  /*ebc0*/  SEL R3, R0, RZ, P1 ;  /* 0x000000ff00037207 */ /* 0x000fe40000800000 */
[----:B------:R-:W-:Y:S01]  /*ebd0*/  LOP3.LUT R0, R9, R4, RZ, 0x3c, !PT ;  /* 0x0000000409007212 */ /* 0x000fe200078e3cff */
[----:B-1----:R-:W-:Y:S06]  /*ebe0*/  @!P0 BRA `(.L_x_291) ;  /* 0x0000000400308947 */ /* 0x002fec0003800000 */
.L_x_306:
[----:B------:R-:W-:Y:S01]  /*ebf0*/  IMAD R3, R3, 0x8, R2 ;  /* 0x0000000803037824 */ /* 0x000fe200078e0202 */
[----:B------:R-:W-:-:S07]  /*ec00*/  SHF.L.U32 R0, R0, 0x1f, RZ ;  /* 0x0000001f00007819 */ /* 0x000fce00000006ff */
.L_x_292:
[----:B--2---:R2:W3:Y:S02]  /*ec10*/  SYNCS.PHASECHK.TRANS64.TRYWAIT P0, [R3+URZ], R0 ;  /* 0x00000000030075a7 */ /* 0x0044e4000800017f */
[----:B---3--:R-:W-:Y:S05]  /*ec20*/  @!P0 NANOSLEEP.SYNCS 0x989680 ;  /* 0x009896800000895d */ /* 0x008fea0003900000 */
[----:B------:R-:W3:Y:S02]  /*ec30*/  @!P0 SYNCS.PHASECHK.TRANS64 P0, [R3+URZ], R0 ;  /* 0x00000000030085a7 */ /* 0x000ee4000800007f */
[----:B---3--:R-:W-:Y:S05]  /*ec40*/  @!P0 BRA `(.L_x_292) ;  /* 0xfffffffc00f08947 */ /* 0x008fea000383ffff */
.L_x_285:
[----:B------:R-:W-:Y:S05]  /*ec50*/  BSYNC B0 ;  /* 0x0000000000007941 */ /* 0x000fea0003800000 */
.L_x_284:
[----:B------:R-:W-:Y:S05]  /*ec60*/  EXIT ;  /* 0x000000000000794d */ /* 0x000fea0003800000 */
.L_x_19:
[----:B----4-:R-:W-:-:S04]  /*ec70*/  IMAD.U32 R3, RZ, RZ, UR14 ;  /* 0x0000000eff037e24 */ /* 0x010fc8000f8e00ff */
[----:B------:R4:W0:Y:S03]  /*ec80*/  SYNCS.PHASECHK.TRANS64.TRYWAIT P0, [R3+URZ+-0x8], R0 ;  /* 0xfffff800030075a7 */ /* 0x000826000800017f */
[----:B0-----:R-:W-:Y:S05]  /*ec90*/  @!P0 NANOSLEEP.SYNCS 0x989680 ;  /* 0x009896800000895d */ /* 0x001fea0003900000 */
[----:B------:R-:W0:Y:S02]  /*eca0*/  @!P0 SYNCS.PHASECHK.TRANS64 P0, [R3+URZ+-0x8], R0 ;  /* 0xfffff800030085a7 */ /* 0x000e24000800007f */
[----:B0-----:R-:W-:Y:S05]  /*ecb0*/  @!P0 BRA `(.L_x_19) ;  /* 0xfffffffc00ec8947 */ /* 0x001fea000383ffff */
[----:B------:R-:W-:Y:S05]  /*ecc0*/  BRA `(.L_x_293) ;  /* 0xffffff2800e47947 */ /* 0x000fea000383ffff */
.L_x_24:
[----:B-1----:R-:W-:-:S04]  /*ecd0*/  IMAD.U32 R3, RZ, RZ, UR20 ;  /* 0x00000014ff037e24 */ /* 0x002fc8000f8e00ff */
[----:B------:R1:W2:Y:S03]  /*ece0*/  SYNCS.PHASECHK.TRANS64.TRYWAIT P0, [R3+URZ], R0 ;  /* 0x00000000030075a7 */ /* 0x0002a6000800017f */
[----:B--2---:R-:W-:Y:S05]  /*ecf0*/  @!P0 NANOSLEEP.SYNCS 0x989680 ;  /* 0x009896800000895d */ /* 0x004fea0003900000 */
[----:B------:R-:W2:Y:S02]  /*ed00*/  @!P0 SYNCS.PHASECHK.TRANS64 P0, [R3+URZ], R0 ;  /* 0x00000000030085a7 */ /* 0x000ea4000800007f */
[----:B--2---:R-:W-:Y:S05]  /*ed10*/  @!P0 BRA `(.L_x_24) ;  /* 0xfffffffc00ec8947 */ /* 0x004fea000383ffff */
[----:B------:R-:W-:Y:S05]  /*ed20*/  BRA `(.L_x_23) ;  /* 0xffffff3000d47947 */ /* 0x000fea000383ffff */
.L_x_30:
[----:B-----5:R1:W-:Y:S02]  /*ed30*/  STL [R1+0x1c], R0 ;  /* 0x00001c0001007387 */ /* 0x0203e40000100800 */
[----:B-1----:R-:W-:-:S04]  /*ed40*/  IMAD.U32 R0, RZ, RZ, UR22 ;  /* 0x00000016ff007e24 */ /* 0x002fc8000f8e00ff */
[----:B------:R1:W2:Y:S03]  /*ed50*/  SYNCS.PHASECHK.TRANS64.TRYWAIT P0, [R0+URZ], R225 ;  /* 0x000000e1000075a7 */ /* 0x0002a6000800017f */
[----:B--2---:R-:W-:Y:S05]  /*ed60*/  @!P0 NANOSLEEP.SYNCS 0x989680 ;  /* 0x009896800000895d */ /* 0x004fea0003900000 */
[----:B------:R1:W2:Y:S02]  /*ed70*/  @!P0 SYNCS.PHASECHK.TRANS64 P0, [R0+URZ], R225 ;  /* 0x000000e1000085a7 */ /* 0x0002a4000800007f */
[----:B-1----:R1:W5:Y:S02]  /*ed80*/  LDL.LU R0, [R1+0x1c] ;  /* 0x00001c0001007983 */ /* 0x0023640000300800 */
[----:B-12---:R-:W-:Y:S05]  /*ed90*/  @!P0 BRA `(.L_x_30) ;  /* 0xfffffffc00e48947 */ /* 0x006fea000383ffff */
[----:B------:R-:W-:Y:S05]  /*eda0*/  BRA `(.L_x_29) ;  /* 0xffffff4400d87947 */ /* 0x000fea000383ffff */
.L_x_38:
[----:B0-----:R-:W-:-:S04]  /*edb0*/  IMAD.U32 R25, RZ, RZ, UR14 ;  /* 0x0000000eff197e24 */ /* 0x001fc8000f8e00ff */
[----:B------:R0:W1:Y:S03]  /*edc0*/  SYNCS.PHASECHK.TRANS64.TRYWAIT P0, [R25+URZ+0x8], R24 ;  /* 0x00000818190075a7 */ /* 0x000066000800017f */
[----:B-1----:R-:W-:Y:S05]  /*edd0*/  @!P0 NANOSLEEP.SYNCS 0x989680 ;  /* 0x009896800000895d */ /* 0x002fea0003900000 */
[----:B------:R-:W1:Y:S02]  /*ede0*/  @!P0 SYNCS.PHASECHK.TRANS64 P0, [R25+URZ+0x8], R24 ;  /* 0x00000818190085a7 */ /* 0x000e64000800007f */
[----:B-1----:R-:W-:Y:S05]  /*edf0*/  @!P0 BRA `(.L_x_38) ;  /* 0xfffffffc00ec8947 */ /* 0x002fea000383ffff */
[----:B------:R-:W-:Y:S05]  /*ee00*/  BRA `(.L_x_294) ;  /* 0xffffff6000b07947 */ /* 0x000fea000383ffff */
.L_x_271:
[----:B------:R-:W-:Y:S01]  /*ee10*/  BSSY B1, `(.L_x_295) ;  /* 0x0000006000017945 */ /* 0x000fe20003800000 */
[----:B------:R-:W-:-:S07]  /*ee20*/  IMAD.MOV.U32 R2, RZ, RZ, -0x1 ;  /* 0xffffffffff027424 */ /* 0x000fce00078e00ff */
[----:B------:R-:W-:Y:S05]  /*ee30*/  WARPSYNC.COLLECTIVE R2, `(.L_x_296) ;  /* 0x00000000020c7348 */ /* 0x000fea0003c00000 */
[----:B------:R-:W-:Y:S02]  /*ee40*/  ELECT P1, UR62, PT ;  /* 0x00000000003e782f */ /* 0x000fe40003820000 */
[----:B------:R-:W-:Y:S01]  /*ee50*/  MOV R2, UR62 ;  /* 0x0000003e00027c02 */ /* 0x000fe20008000f00 */
[----:B------:R-:W-:Y:S10]  /*ee60*/  ENDCOLLECTIVE ;  /* 0x000000000000791b */ /* 0x000ff40003800000 */
.L_x_296:
[----:B------:R-:W-:Y:S05]  /*ee70*/  BSYNC B1 ;  /* 0x0000000000017941 */ /* 0x000fea0003800000 */
.L_x_295:
[----:B------:R-:W-:Y:S05]  /*ee80*/  BRA `(.L_x_297) ;  /* 0xffffffec006c7947 */ /* 0x000fea000383ffff */
.L_x_274:
[----:B-1----:R1:W2:Y:S02]  /*ee90*/  SYNCS.PHASECHK.TRANS64.TRYWAIT P1, [R11+URZ+0x30], R4 ;  /* 0x000030040b0075a7 */ /* 0x0022a4000802017f */
[----:B--2---:R-:W-:Y:S05]  /*eea0*/  @!P1 NANOSLEEP.SYNCS 0x989680 ;  /* 0x009896800000995d */ /* 0x004fea0003900000 */
[----:B------:R-:W2:Y:S02]  /*eeb0*/  @!P1 SYNCS.PHASECHK.TRANS64 P1, [R11+URZ+0x30], R4 ;  /* 0x000030040b0095a7 */ /* 0x000ea4000802007f */
[----:B--2---:R-:W-:Y:S05]  /*eec0*/  @!P1 BRA `(.L_x_274) ;  /* 0xfffffffc00f09947 */ /* 0x004fea000383ffff */
[----:B------:R-:W-:Y:S05]  /*eed0*/  BRA `(.L_x_298) ;  /* 0xffffffec00ac7947 */ /* 0x000fea000383ffff */
.L_x_283:
[----:B------:R-:W-:Y:S01]  /*eee0*/  BSSY B0, `(.L_x_299) ;  /* 0x0000006000007945 */ /* 0x000fe20003800000 */
[----:B------:R-:W-:-:S07]  /*eef0*/  IMAD.MOV.U32 R2, RZ, RZ, -0x1 ;  /* 0xffffffffff027424 */ /* 0x000fce00078e00ff */
[----:B01----:R-:W-:Y:S05]  /*ef00*/  WARPSYNC.COLLECTIVE R2, `(.L_x_300) ;  /* 0x00000000020c7348 */ /* 0x003fea0003c00000 */
[----:B------:R-:W-:Y:S02]  /*ef10*/  ELECT P1, UR62, PT ;  /* 0x00000000003e782f */ /* 0x000fe40003820000 */
[----:B------:R-:W-:Y:S01]  /*ef20*/  MOV R2, UR62 ;  /* 0x0000003e00027c02 */ /* 0x000fe20008000f00 */
[----:B01----:R-:W-:Y:S10]  /*ef30*/  ENDCOLLECTIVE ;  /* 0x000000000000791b */ /* 0x003ff40003800000 */
.L_x_300:
[----:B------:R-:W-:Y:S05]  /*ef40*/  BSYNC B0 ;  /* 0x0000000000007941 */ /* 0x000fea0003800000 */
.L_x_299:
[----:B------:R-:W-:Y:S01]  /*ef50*/  PLOP3.LUT P0, PT, P1, PT, PT, 0x80, 0x0 ;  /* 0x000000000000781c */ /* 0x000fe20000f0f070 */
[----:B------:R-:W-:-:S12]  /*ef60*/  BRA `(.L_x_301) ;  /* 0xfffffff800407947 */ /* 0x000fd8000383ffff */
.L_x_287:
[----:B0-----:R0:W1:Y:S02]  /*ef70*/  SYNCS.PHASECHK.TRANS64.TRYWAIT P0, [R7+URZ], R4 ;  /* 0x00000004070075a7 */ /* 0x001064000800017f */
[----:B-1----:R-:W-:Y:S05]  /*ef80*/  @!P0 NANOSLEEP.SYNCS 0x989680 ;  /* 0x009896800000895d */ /* 0x002fea0003900000 */
[----:B------:R-:W1:Y:S02]  /*ef90*/  @!P0 SYNCS.PHASECHK.TRANS64 P0, [R7+URZ], R4 ;  /* 0x00000004070085a7 */ /* 0x000e64000800007f */
[----:B-1----:R-:W-:Y:S05]  /*efa0*/  @!P0 BRA `(.L_x_287) ;  /* 0xfffffffc00f08947 */ /* 0x002fea000383ffff */
[----:B------:R-:W-:Y:S05]  /*efb0*/  BRA `(.L_x_302) ;  /* 0xfffffff800847947 */ /* 0x000fea000383ffff */
.L_x_288:
[----:B0-----:R0:W1:Y:S02]  /*efc0*/  SYNCS.PHASECHK.TRANS64.TRYWAIT P0, [R8+URZ], R5 ;  /* 0x00000005080075a7 */ /* 0x001064000800017f */
[----:B-1----:R-:W-:Y:S05]  /*efd0*/  @!P0 NANOSLEEP.SYNCS 0x989680 ;  /* 0x009896800000895d */ /* 0x002fea0003900000 */
[----:B------:R-:W1:Y:S02]  /*efe0*/  @!P0 SYNCS.PHASECHK.TRANS64 P0, [R8+URZ], R5 ;  /* 0x00000005080085a7 */ /* 0x000e64000800007f */
[----:B-1----:R-:W-:Y:S05]  /*eff0*/  @!P0 BRA `(.L_x_288) ;  /* 0xfffffffc00f08947 */ /* 0x002fea000383ffff */
[----:B------:R-:W-:Y:S05]  /*f000*/  BRA `(.L_x_303) ;  /* 0xfffffff800947947 */ /* 0x000fea000383ffff */
.L_x_289:
[----:B0-----:R0:W1:Y:S02]  /*f010*/  SYNCS.PHASECHK.TRANS64.TRYWAIT P0, [R9+URZ], R4 ;  /* 0x00000004090075a7 */ /* 0x001064000800017f */
[----:B-1----:R-:W-:Y:S05]  /*f020*/  @!P0 NANOSLEEP.SYNCS 0x989680 ;  /* 0x009896800000895d */ /* 0x002fea0003900000 */
[----:B------:R-:W1:Y:S02]  /*f030*/  @!P0 SYNCS.PHASECHK.TRANS64 P0, [R9+URZ], R4 ;  /* 0x00000004090085a7 */ /* 0x000e64000800007f */
[----:B-1----:R-:W-:Y:S05]  /*f040*/  @!P0 BRA `(.L_x_289) ;  /* 0xfffffffc00f08947 */ /* 0x002fea000383ffff */
[----:B------:R-:W-:Y:S05]  /*f050*/  BRA `(.L_x_304) ;  /* 0xfffffff800a47947 */ /* 0x000fea000383ffff */
.L_x_290:
[----:B0-----:R0:W1:Y:S02]  /*f060*/  SYNCS.PHASECHK.TRANS64.TRYWAIT P0, [R8+URZ], R5 ;  /* 0x00000005080075a7 */ /* 0x001064000800017f */
[----:B-1----:R-:W-:Y:S05]  /*f070*/  @!P0 NANOSLEEP.SYNCS 0x989680 ;  /* 0x009896800000895d */ /* 0x002fea0003900000 */
[----:B------:R-:W1:Y:S02]  /*f080*/  @!P0 SYNCS.PHASECHK.TRANS64 P0, [R8+URZ], R5 ;  /* 0x00000005080085a7 */ /* 0x000e64000800007f */
[----:B-1----:R-:W-:Y:S05]  /*f090*/  @!P0 BRA `(.L_x_290) ;  /* 0xfffffffc00f08947 */ /* 0x002fea000383ffff */
[----:B------:R-:W-:Y:S05]  /*f0a0*/  BRA `(.L_x_305) ;  /* 0xfffffff800b47947 */ /* 0x000fea000383ffff */
.L_x_291:
[----:B-1----:R1:W2:Y:S02]  /*f0b0*/  SYNCS.PHASECHK.TRANS64.TRYWAIT P0, [R11+URZ], R6 ;  /* 0x000000060b0075a7 */ /* 0x0022a4000800017f */
[----:B--2---:R-:W-:Y:S05]  /*f0c0*/  @!P0 NANOSLEEP.SYNCS 0x989680 ;  /* 0x009896800000895d */ /* 0x004fea0003900000 */
[----:B------:R-:W2:Y:S02]  /*f0d0*/  @!P0 SYNCS.PHASECHK.TRANS64 P0, [R11+URZ], R6 ;  /* 0x000000060b0085a7 */ /* 0x000ea4000800007f */
[----:B--2---:R-:W-:Y:S05]  /*f0e0*/  @!P0 BRA `(.L_x_291) ;  /* 0xfffffffc00f08947 */ /* 0x004fea000383ffff */
[----:B------:R-:W-:Y:S05]  /*f0f0*/  BRA `(.L_x_306) ;  /* 0xfffffff800bc7947 */ /* 0x000fea000383ffff */
.L_x_307:
[----:B------:R-:W-:-:S00]  /*f100*/  BRA `(.L_x_307) ;  /* 0xfffffffc00fc7947 */ /* 0x000fc0000383ffff */
[----:B------:R-:W-:-:S00]  /*f110*/  NOP ;  /* 0x0000000000007918 */ /* 0x000fc00000000000 */
        /* <DEDUP_REMOVED lines=14> */
.L_x_308:


//--------------------- .nv.shared._ZN7cutlass13device_kernelINS_4gemm6kernel13GemmUniversalIN4cute5tupleIJiiiiEEENS1_10collective13CollectiveMmaINS1_37MainloopSm90TmaGmmaWarpSpecializedFP8ILi6ENS5_IJNS4_1CILi2EEENSA_ILi1EEESC_EEENS1_32KernelTmaWarpSpecializedPingpongEEENS5_IJNSA_ILi64EEENSA_ILi224EEENSA_ILi128EEEEEENS_12float_e4m3_tENS5_IJlSC_lEEESK_SL_NS4_8TiledMMAINS4_8MMA_AtomIJNS4_4SM904GMMA30MMA_64x32x32_F32E4M3E4M3_SS_TNILNSP_7ScaleInE1ELSR_1EEEEEENS4_6LayoutINS5_IJSC_SC_SC_EEENS5_IJNSA_ILi0EEESW_SW_EEEEENS5_IJNS4_10UnderscoreESZ_SZ_EEEEENS4_13SM90_TMA_LOADENS4_14ComposedLayoutINS4_7SwizzleILi3ELi4ELi3EEENS4_18smem_ptr_flag_bitsILi8EEENSU_INS5_IJNSA_ILi8EEESI_EEENS5_IJSI_SC_EEEEEEEvNS4_8identityENS4_23SM90_TMA_LOAD_MULTICASTES1C_vS1D_EENS_8epilogue10collective6detail29Sm90TmaWarpSpecializedAdapterINS1H_15DefaultEpilogueISK_SL_SL_NS1G_6thread17LinearCombinationISK_Li1EffLNS1L_9ScaleType4KindE0ELNS_15FloatRoundStyleE2ESK_EENS1_15EpilogueDefaultEEEEEvvEEEEvNT_6ParamsE --------------------------
	.section	.nv.shared._ZN7cutlass13device_kernelINS_4gemm6kernel13GemmUniversalIN4cute5tupleIJiiiiEEENS1_10collective13CollectiveMmaINS1_37MainloopSm90TmaGmmaWarpSpecializedFP8ILi6ENS5_IJNS4_1CILi2EEENSA_ILi1EEESC_EEENS1_32KernelTmaWarpSpecializedPingpongEEENS5_IJNSA_ILi64EEENSA_ILi224EEENSA_ILi128EEEEEENS_12float_e4m3_tENS5_IJlSC_lEEESK_SL_NS4_8TiledMMAINS4_8MMA_AtomIJNS4_4SM904GMMA30MMA_64x32x32_F32E4M3E4M3_SS_TNILNSP_7ScaleInE1ELSR_1EEEEEENS4_6LayoutINS5_IJSC_SC_SC_EEENS5_IJNSA_ILi0EEESW_SW_EEEEENS5_IJNS4_10UnderscoreESZ_SZ_EEEEENS4_13SM90_TMA_LOADENS4_14ComposedLayoutINS4_7SwizzleILi3ELi4ELi3EEENS4_18smem_ptr_flag_bitsILi8EEENSU_INS5_IJNSA_ILi8EEESI_EEENS5_IJSI_SC_EEEEEEEvNS4_8identityENS4_23SM90_TMA_LOAD_MULTICASTES1C_vS1D_EENS_8epilogue10collective6detail29Sm90TmaWarpSpecializedAdapterINS1H_15DefaultEpilogueISK_SL_SL_NS1G_6thread17LinearCombinationISK_Li1EffLNS1L_9ScaleType4KindE0ELNS_15FloatRoundStyleE2ESK_EENS1_15EpilogueDefaultEEEEEvvEEEEvNT_6ParamsE,"aw",@nobits
	.sectionflags	@""
	.align	16
	.zero		1024


//--------------------- .nv.shared.reserved.0     --------------------------
	.section	.nv.shared.reserved.0,"aw",@nobits
	.weak		__nv_reservedSMEM_offset_0_alias
	.size		__nv_reservedSMEM_offset_0_alias, 0, 0
	.other		__nv_reservedSMEM_offset_0_alias,@"STO_CUDA_RESERVED_SHARED STV_DEFAULT"
__nv_reservedSMEM_offset_0_alias:
	.zero		0


//--------------------- .nv.global                --------------------------
	.section	.nv.global,"aw",@nobits
.nv.global:
	.type		_ZN40_INTERNAL_cfef3a38_4_k_cu_f804e61c_166944cute1_E,@object
	.size		_ZN40_INTERNAL_cfef3a38_4_k_cu_f804e61c_166944cute1_E,(_ZN40_INTERNAL_cfef3a38_4_k_cu_f804e61c_166944cuda3std3__45__cpo6cbeginE - _ZN40_INTERNAL_cfef3a38_4_k_cu_f804e61c_166944cute1_E)
_ZN40_INTERNAL_cfef3a38_4_k_cu_f804e61c_166944cute1_E:
	.zero		1
	.type		_ZN40_INTERNAL_cfef3a38_4_k_cu_f804e61c_166944cuda3std3__45__cpo6cbeginE,@object
	.size		_ZN40_INTERNAL_cfef3a38_4_k_cu_f804e61c_166944cuda3std3__45__cpo6cbeginE,(_ZN40_INTERNAL_cfef3a38_4_k_cu_f804e61c_166944cuda3std3__48in_placeE - _ZN40_INTERNAL_cfef3a38_4_k_cu_f804e61c_166944cuda3std3__45__cpo6cbeginE)
_ZN40_INTERNAL_cfef3a38_4_k_cu_f804e61c_166944cuda3std3__45__cpo6cbeginE:
	.zero		1
	.type		_ZN40_INTERNAL_cfef3a38_4_k_cu_f804e61c_166944cuda3std3__48in_placeE,@object
	.size		_ZN40_INTERNAL_cfef3a38_4_k_cu_f804e61c_166944cuda3std3__48in_placeE,(_ZN40_INTERNAL_cfef3a38_4_k_cu_f804e61c_166944cuda3std6ranges3__45__cpo9iter_moveE - _ZN40_INTERNAL_cfef3a38_4_k_cu_f804e61c_166944cuda3std3__48in_placeE)
_ZN40_INTERNAL_cfef3a38_4_k_cu_f804e61c_166944cuda3std3__48in_placeE:
	.zero		1
	.type		_ZN40_INTERNAL_cfef3a38_4_k_cu_f804e61c_166944cuda3std6ranges3__45__cpo9iter_moveE,@object
	.size		_ZN40_INTERNAL_cfef3a38_4_k_cu_f804e61c_166944cuda3std6ranges3__45__cpo9iter_moveE,(_ZN40_INTERNAL_cfef3a38_4_k_cu_f804e61c_166944cuda3std3__45__cpo5beginE - _ZN40_INTERNAL_cfef3a38_4_k_cu_f804e61c_166944cuda3std6ranges3__45__cpo9iter_moveE)
_ZN40_INTERNAL_cfef3a38_4_k_cu_f804e61c_166944cuda3std6ranges3__45__cpo9iter_moveE:
	.zero		1
	.type		_ZN40_INTERNAL_cfef3a38_4_k_cu_f804e61c_166944cuda3std3__45__cpo5beginE,@object
	.size		_ZN40_INTERNAL_cfef3a38_4_k_cu_f804e61c_166944cuda3std3__45__cpo5beginE,(_ZN40_INTERNAL_cfef3a38_4_k_cu_f804e61c_166944cuda3std3__442_GLOBAL__N__cfef3a38_4_k_cu_f804e61c_166946ignoreE - _ZN40_INTERNAL_cfef3a38_4_k_cu_f804e61c_166944cuda3std3__45__cpo5beginE)
_ZN40_INTERNAL_cfef3a38_4_k_cu_f804e61c_166944cuda3std3__45__cpo5beginE:
	.zero		1
	.type		_ZN40_INTERNAL_cfef3a38_4_k_cu_f804e61c_166944cuda3std3__442_GLOBAL__N__cfef3a38_4_k_cu_f804e61c_166946ignoreE,@object
	.size		_ZN40_INTERNAL_cfef3a38_4_k_cu_f804e61c_166944cuda3std3__442_GLOBAL__N__cfef3a38_4_k_cu_f804e61c_166946ignoreE,(_ZN40_INTERNAL_cfef3a38_4_k_cu_f804e61c_166944cute7productE - _ZN40_INTERNAL_cfef3a38_4_k_cu_f804e61c_166944cuda3std3__442_GLOBAL__N__cfef3a38_4_k_cu_f804e61c_166946ignoreE)
_ZN40_INTERNAL_cfef3a38_4_k_cu_f804e61c_166944cuda3std3__442_GLOBAL__N__cfef3a38_4_k_cu_f804e61c_166946ignoreE:
	.zero		1
	.type		_ZN40_INTERNAL_cfef3a38_4_k_cu_f804e61c_166944cute7productE,@object
	.size		_ZN40_INTERNAL_cfef3a38_4_k_cu_f804e61c_166944cute7productE,(_ZN40_INTERNAL_cfef3a38_4_k_cu_f804e61c_166944cuda3std3__45__cpo3endE - _ZN40_INTERNAL_cfef3a38_4_k_cu_f804e61c_166944cute7productE)
_ZN40_INTERNAL_cfef3a38_4_k_cu_f804e61c_166944cute7productE:
	.zero		1
	.type		_ZN40_INTERNAL_cfef3a38_4_k_cu_f804e61c_166944cuda3std3__45__cpo3endE,@object
	.size		_ZN40_INTERNAL_cfef3a38_4_k_cu_f804e61c_166944cuda3std3__45__cpo3endE,(_ZN40_INTERNAL_cfef3a38_4_k_cu_f804e61c_166944cuda3std3__419piecewise_constructE - _ZN40_INTERNAL_cfef3a38_4_k_cu_f804e61c_166944cuda3std3__45__cpo3endE)
_ZN40_INTERNAL_cfef3a38_4_k_cu_f804e61c_166944cuda3std3__45__cpo3endE:
	.zero		1
	.type		_ZN40_INTERNAL_cfef3a38_4_k_cu_f804e61c_166944cuda3std3__419piecewise_constructE,@object
	.size		_ZN40_INTERNAL_cfef3a38_4_k_cu_f804e61c_166944cuda3std3__419piecewise_constructE,(_ZN40_INTERNAL_cfef3a38_4_k_cu_f804e61c_166944cuda3std3__45__cpo4cendE - _ZN40_INTERNAL_cfef3a38_4_k_cu_f804e61c_166944cuda3std3__419piecewise_constructE)
_ZN40_INTERNAL_cfef3a38_4_k_cu_f804e61c_166944cuda3std3__419piecewise_constructE:
	.zero		1
	.type		_ZN40_INTERNAL_cfef3a38_4_k_cu_f804e61c_166944cuda3std3__45__cpo4cendE,@object
	.size		_ZN40_INTERNAL_cfef3a38_4_k_cu_f804e61c_166944cuda3std3__45__cpo4cendE,(_ZN40_INTERNAL_cfef3a38_4_k_cu_f804e61c_166944cuda3std6ranges3__45__cpo4swapE - _ZN40_INTERNAL_cfef3a38_4_k_cu_f804e61c_166944cuda3std3__45__cpo4cendE)
_ZN40_INTERNAL_cfef3a38_4_k_cu_f804e61c_166944cuda3std3__45__cpo4cendE:
	.zero		1
	.type		_ZN40_INTERNAL_cfef3a38_4_k_cu_f804e61c_166944cuda3std6ranges3__45__cpo4swapE,@object
	.size		_ZN40_INTERNAL_cfef3a38_4_k_cu_f804e61c_166944cuda3std6ranges3__45__cpo4swapE,(.L_7 - _ZN40_INTERNAL_cfef3a38_4_k_cu_f804e61c_166944cuda3std6ranges3__45__cpo4swapE)
_ZN40_INTERNAL_cfef3a38_4_k_cu_f804e61c_166944cuda3std6ranges3__45__cpo4swapE:
	.zero		1
.L_7:


//--------------------- .nv.constant0._ZN7cutlass13device_kernelINS_4gemm6kernel13GemmUniversalIN4cute5tupleIJiiiiEEENS1_10collective13CollectiveMmaINS1_37MainloopSm90TmaGmmaWarpSpecializedFP8ILi6ENS5_IJNS4_1CILi2EEENSA_ILi1EEESC_EEENS1_32KernelTmaWarpSpecializedPingpongEEENS5_IJNSA_ILi64EEENSA_ILi224EEENSA_ILi128EEEEEENS_12float_e4m3_tENS5_IJlSC_lEEESK_SL_NS4_8TiledMMAINS4_8MMA_AtomIJNS4_4SM904GMMA30MMA_64x32x32_F32E4M3E4M3_SS_TNILNSP_7ScaleInE1ELSR_1EEEEEENS4_6LayoutINS5_IJSC_SC_SC_EEENS5_IJNSA_ILi0EEESW_SW_EEEEENS5_IJNS4_10UnderscoreESZ_SZ_EEEEENS4_13SM90_TMA_LOADENS4_14ComposedLayoutINS4_7SwizzleILi3ELi4ELi3EEENS4_18smem_ptr_flag_bitsILi8EEENSU_INS5_IJNSA_ILi8EEESI_EEENS5_IJSI_SC_EEEEEEEvNS4_8identityENS4_23SM90_TMA_LOAD_MULTICASTES1C_vS1D_EENS_8epilogue10collective6detail29Sm90TmaWarpSpecializedAdapterINS1H_15DefaultEpilogueISK_SL_SL_NS1G_6thread17LinearCombinationISK_Li1EffLNS1L_9ScaleType4KindE0ELNS_15FloatRoundStyleE2ESK_EENS1_15EpilogueDefaultEEEEEvvEEEEvNT_6ParamsE --------------------------
	.section	.nv.constant0._ZN7cutlass13device_kernelINS_4gemm6kernel13GemmUniversalIN4cute5tupleIJiiiiEEENS1_10collective13CollectiveMmaINS1_37MainloopSm90TmaGmmaWarpSpecializedFP8ILi6ENS5_IJNS4_1CILi2EEENSA_ILi1EEESC_EEENS1_32KernelTmaWarpSpecializedPingpongEEENS5_IJNSA_ILi64EEENSA_ILi224EEENSA_ILi128EEEEEENS_12float_e4m3_tENS5_IJlSC_lEEESK_SL_NS4_8TiledMMAINS4_8MMA_AtomIJNS4_4SM904GMMA30MMA_64x32x32_F32E4M3E4M3_SS_TNILNSP_7ScaleInE1ELSR_1EEEEEENS4_6LayoutINS5_IJSC_SC_SC_EEENS5_IJNSA_ILi0EEESW_SW_EEEEENS5_IJNS4_10UnderscoreESZ_SZ_EEEEENS4_13SM90_TMA_LOADENS4_14ComposedLayoutINS4_7SwizzleILi3ELi4ELi3EEENS4_18smem_ptr_flag_bitsILi8EEENSU_INS5_IJNSA_ILi8EEESI_EEENS5_IJSI_SC_EEEEEEEvNS4_8identityENS4_23SM90_TMA_LOAD_MULTICASTES1C_vS1D_EENS_8epilogue10collective6detail29Sm90TmaWarpSpecializedAdapterINS1H_15DefaultEpilogueISK_SL_SL_NS1G_6thread17LinearCombinationISK_Li1EffLNS1L_9ScaleType4KindE0ELNS_15FloatRoundStyleE2ESK_EENS1_15EpilogueDefaultEEEEEvvEEEEvNT_6ParamsE,"a",@progbits
	.sectionflags	@""
	.align	4
.nv.constant0._ZN7cutlass13device_kernelINS_4gemm6kernel13GemmUniversalIN4cute5tupleIJiiiiEEENS1_10collective13CollectiveMmaINS1_37MainloopSm90TmaGmmaWarpSpecializedFP8ILi6ENS5_IJNS4_1CILi2EEENSA_ILi1EEESC_EEENS1_32KernelTmaWarpSpecializedPingpongEEENS5_IJNSA_ILi64EEENSA_ILi224EEENSA_ILi128EEEEEENS_12float_e4m3_tENS5_IJlSC_lEEESK_SL_NS4_8TiledMMAINS4_8MMA_AtomIJNS4_4SM904GMMA30MMA_64x32x32_F32E4M3E4M3_SS_TNILNSP_7ScaleInE1ELSR_1EEEEEENS4_6LayoutINS5_IJSC_SC_SC_EEENS5_IJNSA_ILi0EEESW_SW_EEEEENS5_IJNS4_10UnderscoreESZ_SZ_EEEEENS4_13SM90_TMA_LOADENS4_14ComposedLayoutINS4_7SwizzleILi3ELi4ELi3EEENS4_18smem_ptr_flag_bitsILi8EEENSU_INS5_IJNSA_ILi8EEESI_EEENS5_IJSI_SC_EEEEEEEvNS4_8identityENS4_23SM90_TMA_LOAD_MULTICASTES1C_vS1D_EENS_8epilogue10collective6detail29Sm90TmaWarpSpecializedAdapterINS1H_15DefaultEpilogueISK_SL_SL_NS1G_6thread17LinearCombinationISK_Li1EffLNS1L_9ScaleType4KindE0ELNS_15FloatRoundStyleE2ESK_EENS1_15EpilogueDefaultEEEEEvvEEEEvNT_6ParamsE:
	.zero		1664


//--------------------- SYMBOLS --------------------------

	.type		.nv.reservedSmem.offset0,@object
	.size		.nv.reservedSmem.offset0,0x4
